	.target	sm_100a

	.elftype	@"ET_EXEC"


//--------------------- .note.nv.tkinfo           --------------------------
	.section	.note.nv.tkinfo,"",@"SHT_NOTE"
	.sectionflags	@"SHF_NOTE_NV_TKINFO"
	.tkinfo
        /*0018*/ 	.word	0x00000002
        /*0030*/ 	.string	""
        /*0030*/ 	.string	"ptxas"
        /*0030*/ 	.string	"Cuda compilation tools, release 13.0, V13.0.88"
        /*0030*/ 	.string	"Build cuda_13.0.r13.0/compiler.36424714_0"
        /*0030*/ 	.string	"-arch sm_100a -m 64 "



//--------------------- .note.nv.cuinfo           --------------------------
	.section	.note.nv.cuinfo,"",@"SHT_NOTE"
	.sectionflags	@"SHF_NOTE_NV_CUINFO"
        /*0018*/ 	.short	0x0002
        /*001a*/ 	.short	0x0064
        /*001c*/ 	.short	0x0082
	.zero		2


//--------------------- .nv.info                  --------------------------
	.section	.nv.info,"",@"SHT_CUDA_INFO"
	.align	4


	//----- nvinfo : EIATTR_REGCOUNT
	.align		4
        /*0000*/ 	.byte	0x04, 0x2f
        /*0002*/ 	.short	(.L_20 - .L_19)
	.align		4
.L_19:
        /*0004*/ 	.word	index@(_ZN7cutlass13device_kernelINS_4gemm6kernel13GemmUniversalIN4cute5tupleIJiiiiEEENS1_10collective13CollectiveMmaINS1_35MainloopSm100TmaUmmaWarpSpecializedILi7ELi2ELi2ENS5_IJNS4_1CILi1EEESB_SB_EEEEENS5_IJNSA_ILi128EEENSA_ILi256EEENSA_ILi64EEEEEEaNS5_IJlSB_lEEEaSI_NS4_8TiledMMAINS4_8MMA_AtomIJNS4_15SM100_MMA_S8_SSIaaiLi128ELi256ELNS4_4UMMA5MajorE0ELSN_0ELNSM_8SaturateE0EEEEEENS4_6LayoutISC_NS5_IJNSA_ILi0EEESS_SS_EEEEENS5_IJNS4_10UnderscoreESV_SV_EEEEENS4_13SM90_TMA_LOADENS4_14ComposedLayoutINS4_7SwizzleILi2ELi4ELi3EEENS4_18smem_ptr_flag_bitsILi8EEENSR_INS5_IJNSA_ILi8EEESG_EEENS5_IJSG_SB_EEEEEEEvNS4_8identityESY_S18_vS19_EENS_8epilogue10collective18CollectiveEpilogueINS1B_23Sm100TmaWarpSpecializedILi4ELi2ELi64ELb0ELb0EEEJSH_NS5_IJNSR_ISE_SB_EENSR_ISG_SB_EEEEEaSI_aSI_NS1B_6fusion15FusionCallbacksIS1F_NS1J_17LinearCombinationIaiaiLNS_15FloatRoundStyleE2EEESH_S1I_JEEENS4_5SM1004TMEM4LOAD26SM100_TMEM_LOAD_32dp32b64xESY_S18_NS4_39AutoVectorizingCopyWithAssumedAlignmentILi128EEENS4_14SM90_TMA_STOREES18_S1U_S1U_EEEvvEEEEvNT_6ParamsE)
        /*0008*/ 	.word	0x000000af


	//----- nvinfo : EIATTR_FRAME_SIZE
	.align		4
.L_20:
        /*000c*/ 	.byte	0x04, 0x11
        /*000e*/ 	.short	(.L_22 - .L_21)
	.align		4
.L_21:
        /*0010*/ 	.word	index@($__internal_2_$__cuda_sm10x_tcgen05_guardrail_trap_unallocated_columns_being_dealloced)
        /*0014*/ 	.word	0x00000000


	//----- nvinfo : EIATTR_FRAME_SIZE
	.align		4
.L_22:
        /*0018*/ 	.byte	0x04, 0x11
        /*001a*/ 	.short	(.L_24 - .L_23)
	.align		4
.L_23:
        /*001c*/ 	.word	index@($__internal_1_$__cuda_sm10x_tcgen05_guardrail_trap_phase_invalid_during_alloc)
        /*0020*/ 	.word	0x00000000


	//----- nvinfo : EIATTR_FRAME_SIZE
	.align		4
.L_24:
        /*0024*/ 	.byte	0x04, 0x11
        /*0026*/ 	.short	(.L_26 - .L_25)
	.align		4
.L_25:
        /*0028*/ 	.word	index@($__internal_0_$__cuda_sm10x_tcgen05_guardrail_trap_col_being_dealloced_not_returned_by_alloc)
        /*002c*/ 	.word	0x00000000


	//----- nvinfo : EIATTR_FRAME_SIZE
	.align		4
.L_26:
        /*0030*/ 	.byte	0x04, 0x11
        /*0032*/ 	.short	(.L_28 - .L_27)
	.align		4
.L_27:
        /*0034*/ 	.word	index@(_ZN7cutlass13device_kernelINS_4gemm6kernel13GemmUniversalIN4cute5tupleIJiiiiEEENS1_10collective13CollectiveMmaINS1_35MainloopSm100TmaUmmaWarpSpecializedILi7ELi2ELi2ENS5_IJNS4_1CILi1EEESB_SB_EEEEENS5_IJNSA_ILi128EEENSA_ILi256EEENSA_ILi64EEEEEEaNS5_IJlSB_lEEEaSI_NS4_8TiledMMAINS4_8MMA_AtomIJNS4_15SM100_MMA_S8_SSIaaiLi128ELi256ELNS4_4UMMA5MajorE0ELSN_0ELNSM_8SaturateE0EEEEEENS4_6LayoutISC_NS5_IJNSA_ILi0EEESS_SS_EEEEENS5_IJNS4_10UnderscoreESV_SV_EEEEENS4_13SM90_TMA_LOADENS4_14ComposedLayoutINS4_7SwizzleILi2ELi4ELi3EEENS4_18smem_ptr_flag_bitsILi8EEENSR_INS5_IJNSA_ILi8EEESG_EEENS5_IJSG_SB_EEEEEEEvNS4_8identityESY_S18_vS19_EENS_8epilogue10collective18CollectiveEpilogueINS1B_23Sm100TmaWarpSpecializedILi4ELi2ELi64ELb0ELb0EEEJSH_NS5_IJNSR_ISE_SB_EENSR_ISG_SB_EEEEEaSI_aSI_NS1B_6fusion15FusionCallbacksIS1F_NS1J_17LinearCombinationIaiaiLNS_15FloatRoundStyleE2EEESH_S1I_JEEENS4_5SM1004TMEM4LOAD26SM100_TMEM_LOAD_32dp32b64xESY_S18_NS4_39AutoVectorizingCopyWithAssumedAlignmentILi128EEENS4_14SM90_TMA_STOREES18_S1U_S1U_EEEvvEEEEvNT_6ParamsE)
        /*0038*/ 	.word	0x00000000


	//----- nvinfo : EIATTR_MIN_STACK_SIZE
	.align		4
.L_28:
        /*003c*/ 	.byte	0x04, 0x12
        /*003e*/ 	.short	(.L_30 - .L_29)
	.align		4
.L_29:
        /*0040*/ 	.word	index@(_ZN7cutlass13device_kernelINS_4gemm6kernel13GemmUniversalIN4cute5tupleIJiiiiEEENS1_10collective13CollectiveMmaINS1_35MainloopSm100TmaUmmaWarpSpecializedILi7ELi2ELi2ENS5_IJNS4_1CILi1EEESB_SB_EEEEENS5_IJNSA_ILi128EEENSA_ILi256EEENSA_ILi64EEEEEEaNS5_IJlSB_lEEEaSI_NS4_8TiledMMAINS4_8MMA_AtomIJNS4_15SM100_MMA_S8_SSIaaiLi128ELi256ELNS4_4UMMA5MajorE0ELSN_0ELNSM_8SaturateE0EEEEEENS4_6LayoutISC_NS5_IJNSA_ILi0EEESS_SS_EEEEENS5_IJNS4_10UnderscoreESV_SV_EEEEENS4_13SM90_TMA_LOADENS4_14ComposedLayoutINS4_7SwizzleILi2ELi4ELi3EEENS4_18smem_ptr_flag_bitsILi8EEENSR_INS5_IJNSA_ILi8EEESG_EEENS5_IJSG_SB_EEEEEEEvNS4_8identityESY_S18_vS19_EENS_8epilogue10collective18CollectiveEpilogueINS1B_23Sm100TmaWarpSpecializedILi4ELi2ELi64ELb0ELb0EEEJSH_NS5_IJNSR_ISE_SB_EENSR_ISG_SB_EEEEEaSI_aSI_NS1B_6fusion15FusionCallbacksIS1F_NS1J_17LinearCombinationIaiaiLNS_15FloatRoundStyleE2EEESH_S1I_JEEENS4_5SM1004TMEM4LOAD26SM100_TMEM_LOAD_32dp32b64xESY_S18_NS4_39AutoVectorizingCopyWithAssumedAlignmentILi128EEENS4_14SM90_TMA_STOREES18_S1U_S1U_EEEvvEEEEvNT_6ParamsE)
        /*0044*/ 	.word	0x00000000
.L_30:


//--------------------- .nv.compat                --------------------------
	.section	.nv.compat,"",@"SHT_CUDA_COMPAT_INFO"
	.align	4
        /*0000*/ 	.byte	0x02, 0x09, 0x01, 0x00, 0x02, 0x02, 0x03, 0x00, 0x02, 0x05, 0x06, 0x00, 0x03, 0x07, 0x01, 0x01
        /*0010*/ 	.byte	0x02, 0x03, 0x01, 0x00, 0x02, 0x06, 0x01, 0x00, 0x04, 0x0b, 0x08, 0x00, 0x01, 0x00, 0x00, 0x00
        /*0020*/ 	.byte	0x00, 0x00, 0x00, 0x00


//--------------------- .nv.info._ZN7cutlass13device_kernelINS_4gemm6kernel13GemmUniversalIN4cute5tupleIJiiiiEEENS1_10collective13CollectiveMmaINS1_35MainloopSm100TmaUmmaWarpSpecializedILi7ELi2ELi2ENS5_IJNS4_1CILi1EEESB_SB_EEEEENS5_IJNSA_ILi128EEENSA_ILi256EEENSA_ILi64EEEEEEaNS5_IJlSB_lEEEaSI_NS4_8TiledMMAINS4_8MMA_AtomIJNS4_15SM100_MMA_S8_SSIaaiLi128ELi256ELNS4_4UMMA5MajorE0ELSN_0ELNSM_8SaturateE0EEEEEENS4_6LayoutISC_NS5_IJNSA_ILi0EEESS_SS_EEEEENS5_IJNS4_10UnderscoreESV_SV_EEEEENS4_13SM90_TMA_LOADENS4_14ComposedLayoutINS4_7SwizzleILi2ELi4ELi3EEENS4_18smem_ptr_flag_bitsILi8EEENSR_INS5_IJNSA_ILi8EEESG_EEENS5_IJSG_SB_EEEEEEEvNS4_8identityESY_S18_vS19_EENS_8epilogue10collective18CollectiveEpilogueINS1B_23Sm100TmaWarpSpecializedILi4ELi2ELi64ELb0ELb0EEEJSH_NS5_IJNSR_ISE_SB_EENSR_ISG_SB_EEEEEaSI_aSI_NS1B_6fusion15FusionCallbacksIS1F_NS1J_17LinearCombinationIaiaiLNS_15FloatRoundStyleE2EEESH_S1I_JEEENS4_5SM1004TMEM4LOAD26SM100_TMEM_LOAD_32dp32b64xESY_S18_NS4_39AutoVectorizingCopyWithAssumedAlignmentILi128EEENS4_14SM90_TMA_STOREES18_S1U_S1U_EEEvvEEEEvNT_6ParamsE --------------------------
	.section	.nv.info._ZN7cutlass13device_kernelINS_4gemm6kernel13GemmUniversalIN4cute5tupleIJiiiiEEENS1_10collective13CollectiveMmaINS1_35MainloopSm100TmaUmmaWarpSpecializedILi7ELi2ELi2ENS5_IJNS4_1CILi1EEESB_SB_EEEEENS5_IJNSA_ILi128EEENSA_ILi256EEENSA_ILi64EEEEEEaNS5_IJlSB_lEEEaSI_NS4_8TiledMMAINS4_8MMA_AtomIJNS4_15SM100_MMA_S8_SSIaaiLi128ELi256ELNS4_4UMMA5MajorE0ELSN_0ELNSM_8SaturateE0EEEEEENS4_6LayoutISC_NS5_IJNSA_ILi0EEESS_SS_EEEEENS5_IJNS4_10UnderscoreESV_SV_EEEEENS4_13SM90_TMA_LOADENS4_14ComposedLayoutINS4_7SwizzleILi2ELi4ELi3EEENS4_18smem_ptr_flag_bitsILi8EEENSR_INS5_IJNSA_ILi8EEESG_EEENS5_IJSG_SB_EEEEEEEvNS4_8identityESY_S18_vS19_EENS_8epilogue10collective18CollectiveEpilogueINS1B_23Sm100TmaWarpSpecializedILi4ELi2ELi64ELb0ELb0EEEJSH_NS5_IJNSR_ISE_SB_EENSR_ISG_SB_EEEEEaSI_aSI_NS1B_6fusion15FusionCallbacksIS1F_NS1J_17LinearCombinationIaiaiLNS_15FloatRoundStyleE2EEESH_S1I_JEEENS4_5SM1004TMEM4LOAD26SM100_TMEM_LOAD_32dp32b64xESY_S18_NS4_39AutoVectorizingCopyWithAssumedAlignmentILi128EEENS4_14SM90_TMA_STOREES18_S1U_S1U_EEEvvEEEEvNT_6ParamsE,"",@"SHT_CUDA_INFO"
	.sectionflags	@""
	.align	4


	//----- nvinfo : EIATTR_CUDA_API_VERSION
	.align		4
        /*0000*/ 	.byte	0x04, 0x37
        /*0002*/ 	.short	(.L_32 - .L_31)
.L_31:
        /*0004*/ 	.word	0x00000082


	//----- nvinfo : EIATTR_KPARAM_INFO
	.align		4
.L_32:
        /*0008*/ 	.byte	0x04, 0x17
        /*000a*/ 	.short	(.L_34 - .L_33)
.L_33:
        /*000c*/ 	.word	0x00000000
        /*0010*/ 	.short	0x0000
        /*0012*/ 	.short	0x0000
        /*0014*/ 	.byte	0x00, 0xf0, 0x01, 0x20


	//----- nvinfo : EIATTR_AT_ENTRY_FRAGMENTS
	.align		4
.L_34:
        /*0018*/ 	.byte	0x04, 0x4f
        /*001a*/ 	.short	(.L_36 - .L_35)


	//   ....[0]....
.L_35:
        /*001c*/ 	.word	0x00000006


	//----- nvinfo : EIATTR_RESERVED_SMEM_USED
	.align		4
.L_36:
        /*0020*/ 	.byte	0x01, 0x41
	.zero		2


	//----- nvinfo : EIATTR_SPARSE_MMA_MASK
	.align		4
        /*0024*/ 	.byte	0x03, 0x50
        /*0026*/ 	.short	0x0000


	//----- nvinfo : EIATTR_TCGEN05_1CTA_USED
	.align		4
        /*0028*/ 	.byte	0x01, 0x51
	.zero		2


	//----- nvinfo : EIATTR_MAXREG_COUNT
	.align		4
        /*002c*/ 	.byte	0x03, 0x1b
        /*002e*/ 	.short	0x00ff


	//----- nvinfo : EIATTR_NUM_BARRIERS
	.align		4
        /*0030*/ 	.byte	0x02, 0x4c
        /*0032*/ 	.byte	0x07
	.zero		1


	//----- nvinfo : EIATTR_EXTERNS
	.align		4
        /*0034*/ 	.byte	0x04, 0x0f
        /*0036*/ 	.short	(.L_38 - .L_37)


	//   ....[0]....
	.align		4
.L_37:
        /*0038*/ 	.word	index@(__assertfail)


	//----- nvinfo : EIATTR_MERCURY_ISA_VERSION
	.align		4
.L_38:
        /*003c*/ 	.byte	0x03, 0x5f
        /*003e*/ 	.short	0x0101


	//----- nvinfo : EIATTR_INT_WARP_WIDE_INSTR_OFFSETS
	.align		4
        /*0040*/ 	.byte	0x04, 0x31
        /*0042*/ 	.short	(.L_40 - .L_39)


	//   ....[0]....
.L_39:
        /*0044*/ 	.word	0x00001e10


	//   ....[1]....
        /*0048*/ 	.word	0x00003810


	//   ....[2]....
        /*004c*/ 	.word	0x00003830


	//   ....[3]....
        /*0050*/ 	.word	0x00003860


	//   ....[4]....
        /*0054*/ 	.word	0x000041a0


	//   ....[5]....
        /*0058*/ 	.word	0x00004210


	//   ....[6]....
        /*005c*/ 	.word	0x000042f0


	//   ....[7]....
        /*0060*/ 	.word	0x00004370


	//   ....[8]....
        /*0064*/ 	.word	0x00004480


	//   ....[9]....
        /*0068*/ 	.word	0x00004510


	//   ....[10]....
        /*006c*/ 	.word	0x000046f0


	//   ....[11]....
        /*0070*/ 	.word	0x00004850


	//----- nvinfo : EIATTR_COOP_GROUP_MASK_REGIDS
	.align		4
.L_40:
        /*0074*/ 	.byte	0x04, 0x29
        /*0076*/ 	.short	(.L_42 - .L_41)


	//   ....[0]....
.L_41:
        /*0078*/ 	.word	0xffffffff


	//   ....[1]....
        /*007c*/ 	.word	0xffffffff


	//   ....[2]....
        /*0080*/ 	.word	0xffffffff


	//   ....[3]....
        /*0084*/ 	.word	0xffffffff


	//   ....[4]....
        /*0088*/ 	.word	0xffffffff


	//   ....[5]....
        /*008c*/ 	.word	0xffffffff


	//   ....[6]....
        /*0090*/ 	.word	0xffffffff


	//   ....[7]....
        /*0094*/ 	.word	0xffffffff


	//   ....[8]....
        /*0098*/ 	.word	0xffffffff


	//   ....[9]....
        /*009c*/ 	.word	0xffffffff


	//   ....[10]....
        /*00a0*/ 	.word	0xffffffff


	//   ....[11]....
        /*00a4*/ 	.word	0xffffffff


	//   ....[12]....
        /*00a8*/ 	.word	0xffffffff


	//----- nvinfo : EIATTR_COOP_GROUP_INSTR_OFFSETS
	.align		4
.L_42:
        /*00ac*/ 	.byte	0x04, 0x28
        /*00ae*/ 	.short	(.L_44 - .L_43)


	//   ....[0]....
.L_43:
        /*00b0*/ 	.word	0x00000090


	//   ....[1]....
        /*00b4*/ 	.word	0x000004d0


	//   ....[2]....
        /*00b8*/ 	.word	0x000006a0


	//   ....[3]....
        /*00bc*/ 	.word	0x00000840


	//   ....[4]....
        /*00c0*/ 	.word	0x00000940


	//   ....[5]....
        /*00c4*/ 	.word	0x00000ab0


	//   ....[6]....
        /*00c8*/ 	.word	0x00000c10


	//   ....[7]....
        /*00cc*/ 	.word	0x00001cf0


	//   ....[8]....
        /*00d0*/ 	.word	0x00002c80


	//   ....[9]....
        /*00d4*/ 	.word	0x00002e90


	//   ....[10]....
        /*00d8*/ 	.word	0x00002ec0


	//   ....[11]....
        /*00dc*/ 	.word	0x000036f0


	//   ....[12]....
        /*00e0*/ 	.word	0x00003920


	//----- nvinfo : EIATTR_VRC_CTA_INIT_COUNT
	.align		4
.L_44:
        /*00e4*/ 	.byte	0x02, 0x4a
        /*00e6*/ 	.byte	0x80
	.zero		1


	//----- nvinfo : EIATTR_SYSCALL_OFFSETS
	.align		4
        /*00e8*/ 	.byte	0x04, 0x46
        /*00ea*/ 	.short	(.L_46 - .L_45)


	//   ....[0]....
.L_45:
        /*00ec*/ 	.word	0x000052d0


	//   ....[1]....
        /*00f0*/ 	.word	0x00005410


	//   ....[2]....
        /*00f4*/ 	.word	0x00005c70


	//   ....[3]....
        /*00f8*/ 	.word	0x00007270


	//   ....[4]....
        /*00fc*/ 	.word	0x00008810


	//   ....[5]....
        /*0100*/ 	.word	0x00009de0


	//----- nvinfo : EIATTR_MBARRIER_INSTR_OFFSETS
	.align		4
.L_46:
        /*0104*/ 	.byte	0x04, 0x39
        /*0106*/ 	.short	(.L_48 - .L_47)


	//   ....[0]....
.L_47:
        /*0108*/ 	.word	0x000005b0
        /*010c*/ 	.word	0x000000ff
        /*0110*/ 	.word	0x00000000
        /*0114*/ 	.short	0x0100
        /*0116*/ 	.byte	0x05
	.zero		1


	//   ....[1]....
        /*0118*/ 	.word	0x000005c0
        /*011c*/ 	.word	0x000000ff
        /*0120*/ 	.word	0x00000038
        /*0124*/ 	.short	0x0100
        /*0126*/ 	.byte	0x05
	.zero		1


	//   ....[2]....
        /*0128*/ 	.word	0x000005d0
        /*012c*/ 	.word	0x000000ff
        /*0130*/ 	.word	0x00000008
        /*0134*/ 	.short	0x0100
        /*0136*/ 	.byte	0x05
	.zero		1


	//   ....[3]....
        /*0138*/ 	.word	0x000005e0
        /*013c*/ 	.word	0x000000ff
        /*0140*/ 	.word	0x00000040
        /*0144*/ 	.short	0x0100
        /*0146*/ 	.byte	0x05
	.zero		1


	//   ....[4]....
        /*0148*/ 	.word	0x000005f0
        /*014c*/ 	.word	0x000000ff
        /*0150*/ 	.word	0x00000010
        /*0154*/ 	.short	0x0100
        /*0156*/ 	.byte	0x05
	.zero		1


	//   ....[5]....
        /*0158*/ 	.word	0x00000600
        /*015c*/ 	.word	0x000000ff
        /*0160*/ 	.word	0x00000048
        /*0164*/ 	.short	0x0100
        /*0166*/ 	.byte	0x05
	.zero		1


	//   ....[6]....
        /*0168*/ 	.word	0x00000610
        /*016c*/ 	.word	0x000000ff
        /*0170*/ 	.word	0x00000018
        /*0174*/ 	.short	0x0100
        /*0176*/ 	.byte	0x05
	.zero		1


	//   ....[7]....
        /*0178*/ 	.word	0x00000620
        /*017c*/ 	.word	0x000000ff
        /*0180*/ 	.word	0x00000050
        /*0184*/ 	.short	0x0100
        /*0186*/ 	.byte	0x05
	.zero		1


	//   ....[8]....
        /*0188*/ 	.word	0x00000630
        /*018c*/ 	.word	0x000000ff
        /*0190*/ 	.word	0x00000020
        /*0194*/ 	.short	0x0100
        /*0196*/ 	.byte	0x05
	.zero		1


	//   ....[9]....
        /*0198*/ 	.word	0x00000640
        /*019c*/ 	.word	0x000000ff
        /*01a0*/ 	.word	0x00000058
        /*01a4*/ 	.short	0x0100
        /*01a6*/ 	.byte	0x05
	.zero		1


	//   ....[10]....
        /*01a8*/ 	.word	0x00000650
        /*01ac*/ 	.word	0x000000ff
        /*01b0*/ 	.word	0x00000028
        /*01b4*/ 	.short	0x0100
        /*01b6*/ 	.byte	0x05
	.zero		1


	//   ....[11]....
        /*01b8*/ 	.word	0x00000660
        /*01bc*/ 	.word	0x000000ff
        /*01c0*/ 	.word	0x00000060
        /*01c4*/ 	.short	0x0100
        /*01c6*/ 	.byte	0x05
	.zero		1


	//   ....[12]....
        /*01c8*/ 	.word	0x00000670
        /*01cc*/ 	.word	0x000000ff
        /*01d0*/ 	.word	0x00000030
        /*01d4*/ 	.short	0x0100
        /*01d6*/ 	.byte	0x05
	.zero		1


	//   ....[13]....
        /*01d8*/ 	.word	0x00000680
        /*01dc*/ 	.word	0x000000ff
        /*01e0*/ 	.word	0x00000068
        /*01e4*/ 	.short	0x0100
        /*01e6*/ 	.byte	0x05
	.zero		1


	//   ....[14]....
        /*01e8*/ 	.word	0x000007b0
        /*01ec*/ 	.word	0x000000ff
        /*01f0*/ 	.word	0x00000070
        /*01f4*/ 	.short	0x0100
        /*01f6*/ 	.byte	0x07
	.zero		1


	//   ....[15]....
        /*01f8*/ 	.word	0x000007c0
        /*01fc*/ 	.word	0x000000ff
        /*0200*/ 	.word	0x00000090
        /*0204*/ 	.short	0x0100
        /*0206*/ 	.byte	0x07
	.zero		1


	//   ....[16]....
        /*0208*/ 	.word	0x000007d0
        /*020c*/ 	.word	0x000000ff
        /*0210*/ 	.word	0x00000078
        /*0214*/ 	.short	0x0100
        /*0216*/ 	.byte	0x07
	.zero		1


	//   ....[17]....
        /*0218*/ 	.word	0x000007e0
        /*021c*/ 	.word	0x000000ff
        /*0220*/ 	.word	0x00000098
        /*0224*/ 	.short	0x0100
        /*0226*/ 	.byte	0x07
	.zero		1


	//   ....[18]....
        /*0228*/ 	.word	0x000007f0
        /*022c*/ 	.word	0x000000ff
        /*0230*/ 	.word	0x00000080
        /*0234*/ 	.short	0x0100
        /*0236*/ 	.byte	0x07
	.zero		1


	//   ....[19]....
        /*0238*/ 	.word	0x00000800
        /*023c*/ 	.word	0x000000ff
        /*0240*/ 	.word	0x000000a0
        /*0244*/ 	.short	0x0100
        /*0246*/ 	.byte	0x07
	.zero		1


	//   ....[20]....
        /*0248*/ 	.word	0x00000810
        /*024c*/ 	.word	0x000000ff
        /*0250*/ 	.word	0x00000088
        /*0254*/ 	.short	0x0100
        /*0256*/ 	.byte	0x07
	.zero		1


	//   ....[21]....
        /*0258*/ 	.word	0x00000820
        /*025c*/ 	.word	0x000000ff
        /*0260*/ 	.word	0x000000a8
        /*0264*/ 	.short	0x0100
        /*0266*/ 	.byte	0x07
	.zero		1


	//   ....[22]....
        /*0268*/ 	.word	0x00000910
        /*026c*/ 	.word	0x000000ff
        /*0270*/ 	.word	0x000000b0
        /*0274*/ 	.short	0x0100
        /*0276*/ 	.byte	0x05
	.zero		1


	//   ....[23]....
        /*0278*/ 	.word	0x00000920
        /*027c*/ 	.word	0x000000ff
        /*0280*/ 	.word	0x000000b8
        /*0284*/ 	.short	0x0100
        /*0286*/ 	.byte	0x05
	.zero		1


	//   ....[24]....
        /*0288*/ 	.word	0x00000a60
        /*028c*/ 	.word	0x000000ff
        /*0290*/ 	.word	0x000000c0
        /*0294*/ 	.short	0x0100
        /*0296*/ 	.byte	0x05
	.zero		1


	//   ....[25]....
        /*0298*/ 	.word	0x00000a70
        /*029c*/ 	.word	0x000000ff
        /*02a0*/ 	.word	0x000000d0
        /*02a4*/ 	.short	0x0100
        /*02a6*/ 	.byte	0x05
	.zero		1


	//   ....[26]....
        /*02a8*/ 	.word	0x00000a80
        /*02ac*/ 	.word	0x000000ff
        /*02b0*/ 	.word	0x000000c8
        /*02b4*/ 	.short	0x0100
        /*02b6*/ 	.byte	0x05
	.zero		1


	//   ....[27]....
        /*02b8*/ 	.word	0x00000a90
        /*02bc*/ 	.word	0x000000ff
        /*02c0*/ 	.word	0x000000d8
        /*02c4*/ 	.short	0x0100
        /*02c6*/ 	.byte	0x05
	.zero		1


	//   ....[28]....
        /*02c8*/ 	.word	0x00000bc0
        /*02cc*/ 	.word	0x000000ff
        /*02d0*/ 	.word	0x000000e0
        /*02d4*/ 	.short	0x0100
        /*02d6*/ 	.byte	0x07
	.zero		1


	//   ....[29]....
        /*02d8*/ 	.word	0x00000bd0
        /*02dc*/ 	.word	0x000000ff
        /*02e0*/ 	.word	0x000000f0
        /*02e4*/ 	.short	0x0100
        /*02e6*/ 	.byte	0x07
	.zero		1


	//   ....[30]....
        /*02e8*/ 	.word	0x00000be0
        /*02ec*/ 	.word	0x000000ff
        /*02f0*/ 	.word	0x000000e8
        /*02f4*/ 	.short	0x0100
        /*02f6*/ 	.byte	0x07
	.zero		1


	//   ....[31]....
        /*02f8*/ 	.word	0x00000bf0
        /*02fc*/ 	.word	0x000000ff
        /*0300*/ 	.word	0x000000f8
        /*0304*/ 	.short	0x0100
        /*0306*/ 	.byte	0x07
	.zero		1


	//   ....[32]....
        /*0308*/ 	.word	0x00000ce0
        /*030c*/ 	.word	0x000000ff
        /*0310*/ 	.word	0x00000100
        /*0314*/ 	.short	0x0100
        /*0316*/ 	.byte	0x05
	.zero		1


	//   ....[33]....
        /*0318*/ 	.word	0x00000cf0
        /*031c*/ 	.word	0x000000ff
        /*0320*/ 	.word	0x00000110
        /*0324*/ 	.short	0x0100
        /*0326*/ 	.byte	0x05
	.zero		1


	//   ....[34]....
        /*0328*/ 	.word	0x00000d00
        /*032c*/ 	.word	0x000000ff
        /*0330*/ 	.word	0x00000108
        /*0334*/ 	.short	0x0100
        /*0336*/ 	.byte	0x05
	.zero		1


	//   ....[35]....
        /*0338*/ 	.word	0x00000d10
        /*033c*/ 	.word	0x000000ff
        /*0340*/ 	.word	0x00000118
        /*0344*/ 	.short	0x0100
        /*0346*/ 	.byte	0x05
	.zero		1


	//   ....[36]....
        /*0348*/ 	.word	0x000015f0
        /*034c*/ 	.word	0x00000003
        /*0350*/ 	.word	0x00000110
        /*0354*/ 	.short	0x010a
        /*0356*/ 	.byte	0xff
	.zero		1


	//   ....[37]....
        /*0358*/ 	.word	0x00001620
        /*035c*/ 	.word	0x00000003
        /*0360*/ 	.word	0x00000100
        /*0364*/ 	.short	0x0101
        /*0366*/ 	.byte	0xff
	.zero		1


	//   ....[38]....
        /*0368*/ 	.word	0x000016f0
        /*036c*/ 	.word	0x000000ff
        /*0370*/ 	.word	0x00000038
        /*0374*/ 	.short	0x010a
        /*0376*/ 	.byte	0x08
	.zero		1


	//   ....[39]....
        /*0378*/ 	.word	0x00001790
        /*037c*/ 	.word	0x000000ff
        /*0380*/ 	.word	0x00000038
        /*0384*/ 	.short	0x010a
        /*0386*/ 	.byte	0x21
	.zero		1


	//   ....[40]....
        /*0388*/ 	.word	0x000018e0
        /*038c*/ 	.word	0x000000ff
        /*0390*/ 	.word	0x00000038
        /*0394*/ 	.short	0x010a
        /*0396*/ 	.byte	0x08
	.zero		1


	//   ....[41]....
        /*0398*/ 	.word	0x000019f0
        /*039c*/ 	.word	0x000000ff
        /*03a0*/ 	.word	0x000000b8
        /*03a4*/ 	.short	0x0101
        /*03a6*/ 	.byte	0x04
	.zero		1


	//   ....[42]....
        /*03a8*/ 	.word	0x00001a10
        /*03ac*/ 	.word	0x000000ff
        /*03b0*/ 	.word	0x00000038
        /*03b4*/ 	.short	0x010a
        /*03b6*/ 	.byte	0x08
	.zero		1


	//   ....[43]....
        /*03b8*/ 	.word	0x00001a90
        /*03bc*/ 	.word	0x000000ff
        /*03c0*/ 	.word	0x00000038
        /*03c4*/ 	.short	0x010a
        /*03c6*/ 	.byte	0x11
	.zero		1


	//   ....[44]....
        /*03c8*/ 	.word	0x00001be0
        /*03cc*/ 	.word	0x000000ff
        /*03d0*/ 	.word	0x00000038
        /*03d4*/ 	.short	0x010a
        /*03d6*/ 	.byte	0x08
	.zero		1


	//   ....[45]....
        /*03d8*/ 	.word	0x00001d20
        /*03dc*/ 	.word	0x00000002
        /*03e0*/ 	.word	0x000000c0
        /*03e4*/ 	.short	0x010a
        /*03e6*/ 	.byte	0xff
	.zero		1


	//   ....[46]....
        /*03e8*/ 	.word	0x00001de0
        /*03ec*/ 	.word	0x00000002
        /*03f0*/ 	.word	0x00000000
        /*03f4*/ 	.short	0x0101
        /*03f6*/ 	.byte	0xff
	.zero		1


	//   ....[47]....
        /*03f8*/ 	.word	0x00002340
        /*03fc*/ 	.word	0x000000ff
        /*0400*/ 	.word	0x00000000
        /*0404*/ 	.short	0x010a
        /*0406*/ 	.byte	0x05
	.zero		1


	//   ....[48]....
        /*0408*/ 	.word	0x000023d0
        /*040c*/ 	.word	0x000000ff
        /*0410*/ 	.word	0x00000000
        /*0414*/ 	.short	0x010a
        /*0416*/ 	.byte	0x05
	.zero		1


	//   ....[49]....
        /*0418*/ 	.word	0x00002460
        /*041c*/ 	.word	0x000000ff
        /*0420*/ 	.word	0x00000000
        /*0424*/ 	.short	0x010a
        /*0426*/ 	.byte	0x05
	.zero		1


	//   ....[50]....
        /*0428*/ 	.word	0x000024f0
        /*042c*/ 	.word	0x000000ff
        /*0430*/ 	.word	0x00000000
        /*0434*/ 	.short	0x010a
        /*0436*/ 	.byte	0x05
	.zero		1


	//   ....[51]....
        /*0438*/ 	.word	0x00002580
        /*043c*/ 	.word	0x000000ff
        /*0440*/ 	.word	0x00000000
        /*0444*/ 	.short	0x010a
        /*0446*/ 	.byte	0x05
	.zero		1


	//   ....[52]....
        /*0448*/ 	.word	0x00002610
        /*044c*/ 	.word	0x000000ff
        /*0450*/ 	.word	0x00000000
        /*0454*/ 	.short	0x010a
        /*0456*/ 	.byte	0x05
	.zero		1


	//   ....[53]....
        /*0458*/ 	.word	0x000026b0
        /*045c*/ 	.word	0x00000000
        /*0460*/ 	.word	0x00000000
        /*0464*/ 	.short	0x010a
        /*0466*/ 	.byte	0xff
	.zero		1


	//   ....[54]....
        /*0468*/ 	.word	0x000027d0
        /*046c*/ 	.word	0x00000000
        /*0470*/ 	.word	0x00000100
        /*0474*/ 	.short	0x010a
        /*0476*/ 	.byte	0xff
	.zero		1


	//   ....[55]....
        /*0478*/ 	.word	0x00002830
        /*047c*/ 	.word	0x00000004
        /*0480*/ 	.word	0x00000000
        /*0484*/ 	.short	0x0101
        /*0486*/ 	.byte	0xff
	.zero		1


	//   ....[56]....
        /*0488*/ 	.word	0x00002850
        /*048c*/ 	.word	0x000000ff
        /*0490*/ 	.word	0x000000d0
        /*0494*/ 	.short	0x010a
        /*0496*/ 	.byte	0x05
	.zero		1


	//   ....[57]....
        /*0498*/ 	.word	0x00002970
        /*049c*/ 	.word	0x00000000
        /*04a0*/ 	.word	0x000000c0
        /*04a4*/ 	.short	0x010a
        /*04a6*/ 	.byte	0xff
	.zero		1


	//   ....[58]....
        /*04a8*/ 	.word	0x00002a80
        /*04ac*/ 	.word	0x00000000
        /*04b0*/ 	.word	0x00000000
        /*04b4*/ 	.short	0x0101
        /*04b6*/ 	.byte	0xff
	.zero		1


	//   ....[59]....
        /*04b8*/ 	.word	0x00002b10
        /*04bc*/ 	.word	0x000000ff
        /*04c0*/ 	.word	0x000000d0
        /*04c4*/ 	.short	0x0106
        /*04c6*/ 	.byte	0x05
	.zero		1


	//   ....[60]....
        /*04c8*/ 	.word	0x00002b30
        /*04cc*/ 	.word	0x000000ff
        /*04d0*/ 	.word	0x000000d0
        /*04d4*/ 	.short	0x010a
        /*04d6*/ 	.byte	0x05
	.zero		1


	//   ....[61]....
        /*04d8*/ 	.word	0x00002bc0
        /*04dc*/ 	.word	0x000000ff
        /*04e0*/ 	.word	0x000000d0
        /*04e4*/ 	.short	0x0106
        /*04e6*/ 	.byte	0x04
	.zero		1


	//   ....[62]....
        /*04e8*/ 	.word	0x00002c00
        /*04ec*/ 	.word	0x00000000
        /*04f0*/ 	.word	0x000000d0
        /*04f4*/ 	.short	0x010a
        /*04f6*/ 	.byte	0xff
	.zero		1


	//   ....[63]....
        /*04f8*/ 	.word	0x00003100
        /*04fc*/ 	.word	0x00000000
        /*0500*/ 	.word	0x000000c0
        /*0504*/ 	.short	0x010a
        /*0506*/ 	.byte	0xff
	.zero		1


	//   ....[64]....
        /*0508*/ 	.word	0x00003210
        /*050c*/ 	.word	0x00000003
        /*0510*/ 	.word	0x00000000
        /*0514*/ 	.short	0x0101
        /*0516*/ 	.byte	0xff
	.zero		1


	//   ....[65]....
        /*0518*/ 	.word	0x00003220
        /*051c*/ 	.word	0x000000ff
        /*0520*/ 	.word	0x00000000
        /*0524*/ 	.short	0x010a
        /*0526*/ 	.byte	0x04
	.zero		1


	//   ....[66]....
        /*0528*/ 	.word	0x00003240
        /*052c*/ 	.word	0x000000ff
        /*0530*/ 	.word	0x000000f0
        /*0534*/ 	.short	0x010a
        /*0536*/ 	.byte	0x08
	.zero		1


	//   ....[67]....
        /*0538*/ 	.word	0x00003310
        /*053c*/ 	.word	0x000000ff
        /*0540*/ 	.word	0x00000000
        /*0544*/ 	.short	0x010a
        /*0546*/ 	.byte	0x07
	.zero		1


	//   ....[68]....
        /*0548*/ 	.word	0x00003450
        /*054c*/ 	.word	0x000000ff
        /*0550*/ 	.word	0x00000000
        /*0554*/ 	.short	0x010a
        /*0556*/ 	.byte	0x04
	.zero		1


	//   ....[69]....
        /*0558*/ 	.word	0x00003640
        /*055c*/ 	.word	0x000000ff
        /*0560*/ 	.word	0x00000000
        /*0564*/ 	.short	0x010a
        /*0566*/ 	.byte	0x05
	.zero		1


	//   ....[70]....
        /*0568*/ 	.word	0x000036d0
        /*056c*/ 	.word	0x000000ff
        /*0570*/ 	.word	0x00000000
        /*0574*/ 	.short	0x010a
        /*0576*/ 	.byte	0x07
	.zero		1


	//   ....[71]....
        /*0578*/ 	.word	0x00003b50
        /*057c*/ 	.word	0x00000000
        /*0580*/ 	.word	0x000000c0
        /*0584*/ 	.short	0x010a
        /*0586*/ 	.byte	0xff
	.zero		1


	//   ....[72]....
        /*0588*/ 	.word	0x00003c10
        /*058c*/ 	.word	0x00000000
        /*0590*/ 	.word	0x00000000
        /*0594*/ 	.short	0x0101
        /*0596*/ 	.byte	0xff
	.zero		1


	//   ....[73]....
        /*0598*/ 	.word	0x00003f30
        /*059c*/ 	.word	0x000000ff
        /*05a0*/ 	.word	0x000000b8
        /*05a4*/ 	.short	0x010a
        /*05a6*/ 	.byte	0x07
	.zero		1


	//   ....[74]....
        /*05a8*/ 	.word	0x00004120
        /*05ac*/ 	.word	0x000000ff
        /*05b0*/ 	.word	0x00000090
        /*05b4*/ 	.short	0x010a
        /*05b6*/ 	.byte	0x07
	.zero		1


	//   ....[75]....
        /*05b8*/ 	.word	0x00004290
        /*05bc*/ 	.word	0x000000ff
        /*05c0*/ 	.word	0x00000070
        /*05c4*/ 	.short	0x010b
        /*05c6*/ 	.byte	0x07
	.zero		1


	//   ....[76]....
        /*05c8*/ 	.word	0x000042a0
        /*05cc*/ 	.word	0x000000ff
        /*05d0*/ 	.word	0x00000000
        /*05d4*/ 	.short	0x0101
        /*05d6*/ 	.byte	0x08
	.zero		1


	//   ....[77]....
        /*05d8*/ 	.word	0x000042c0
        /*05dc*/ 	.word	0x000000ff
        /*05e0*/ 	.word	0x00000098
        /*05e4*/ 	.short	0x010a
        /*05e6*/ 	.byte	0x07
	.zero		1


	//   ....[78]....
        /*05e8*/ 	.word	0x00004420
        /*05ec*/ 	.word	0x000000ff
        /*05f0*/ 	.word	0x00000078
        /*05f4*/ 	.short	0x010b
        /*05f6*/ 	.byte	0x07
	.zero		1


	//   ....[79]....
        /*05f8*/ 	.word	0x00004430
        /*05fc*/ 	.word	0x000000ff
        /*0600*/ 	.word	0x00000000
        /*0604*/ 	.short	0x0101
        /*0606*/ 	.byte	0x08
	.zero		1


	//   ....[80]....
        /*0608*/ 	.word	0x00004440
        /*060c*/ 	.word	0x000000ff
        /*0610*/ 	.word	0x000000a0
        /*0614*/ 	.short	0x010a
        /*0616*/ 	.byte	0x07
	.zero		1


	//   ....[81]....
        /*0618*/ 	.word	0x000045e0
        /*061c*/ 	.word	0x000000ff
        /*0620*/ 	.word	0x00000080
        /*0624*/ 	.short	0x010b
        /*0626*/ 	.byte	0x07
	.zero		1


	//   ....[82]....
        /*0628*/ 	.word	0x00004650
        /*062c*/ 	.word	0x000000ff
        /*0630*/ 	.word	0x00000000
        /*0634*/ 	.short	0x0101
        /*0636*/ 	.byte	0x08
	.zero		1


	//   ....[83]....
        /*0638*/ 	.word	0x00004680
        /*063c*/ 	.word	0x000000ff
        /*0640*/ 	.word	0x000000a8
        /*0644*/ 	.short	0x010a
        /*0646*/ 	.byte	0x07
	.zero		1


	//   ....[84]....
        /*0648*/ 	.word	0x00004890
        /*064c*/ 	.word	0x000000ff
        /*0650*/ 	.word	0x00000088
        /*0654*/ 	.short	0x010b
        /*0656*/ 	.byte	0x07
	.zero		1


	//   ....[85]....
        /*0658*/ 	.word	0x000048b0
        /*065c*/ 	.word	0x000000ff
        /*0660*/ 	.word	0x00000000
        /*0664*/ 	.short	0x0101
        /*0666*/ 	.byte	0x0d
	.zero		1


	//   ....[86]....
        /*0668*/ 	.word	0x000048e0
        /*066c*/ 	.word	0x000000ff
        /*0670*/ 	.word	0x00000090
        /*0674*/ 	.short	0x010a
        /*0676*/ 	.byte	0x07
	.zero		1


	//   ....[87]....
        /*0678*/ 	.word	0x00004900
        /*067c*/ 	.word	0x000000ff
        /*0680*/ 	.word	0x00000098
        /*0684*/ 	.short	0x010a
        /*0686*/ 	.byte	0x07
	.zero		1


	//   ....[88]....
        /*0688*/ 	.word	0x00004920
        /*068c*/ 	.word	0x000000ff
        /*0690*/ 	.word	0x000000a0
        /*0694*/ 	.short	0x010a
        /*0696*/ 	.byte	0x07
	.zero		1


	//   ....[89]....
        /*0698*/ 	.word	0x00004960
        /*069c*/ 	.word	0x00000000
        /*06a0*/ 	.word	0x000000a8
        /*06a4*/ 	.short	0x010a
        /*06a6*/ 	.byte	0xff
	.zero		1


	//   ....[90]....
        /*06a8*/ 	.word	0x00004ca0
        /*06ac*/ 	.word	0x00000000
        /*06b0*/ 	.word	0x000000c0
        /*06b4*/ 	.short	0x010a
        /*06b6*/ 	.byte	0xff
	.zero		1


	//   ....[91]....
        /*06b8*/ 	.word	0x00004db0
        /*06bc*/ 	.word	0x00000000
        /*06c0*/ 	.word	0x00000000
        /*06c4*/ 	.short	0x0101
        /*06c6*/ 	.byte	0xff
	.zero		1


	//   ....[92]....
        /*06c8*/ 	.word	0x00005810
        /*06cc*/ 	.word	0x00000003
        /*06d0*/ 	.word	0x00000070
        /*06d4*/ 	.short	0x010a
        /*06d6*/ 	.byte	0xff
	.zero		1


	//   ....[93]....
        /*06d8*/ 	.word	0x00005850
        /*06dc*/ 	.word	0x0000006c
        /*06e0*/ 	.word	0x000000e0
        /*06e4*/ 	.short	0x010a
        /*06e6*/ 	.byte	0xff
	.zero		1


	//   ....[94]....
        /*06e8*/ 	.word	0x00005990
        /*06ec*/ 	.word	0x00000003
        /*06f0*/ 	.word	0x00000070
        /*06f4*/ 	.short	0x010a
        /*06f6*/ 	.byte	0xff
	.zero		1


	//   ....[95]....
        /*06f8*/ 	.word	0x00005ad0
        /*06fc*/ 	.word	0x00000000
        /*0700*/ 	.word	0x00000000
        /*0704*/ 	.short	0x0101
        /*0706*/ 	.byte	0xff
	.zero		1


	//   ....[96]....
        /*0708*/ 	.word	0x00005b50
        /*070c*/ 	.word	0x0000006c
        /*0710*/ 	.word	0x000000e0
        /*0714*/ 	.short	0x010a
        /*0716*/ 	.byte	0xff
	.zero		1


	//   ....[97]....
        /*0718*/ 	.word	0x00006ee0
        /*071c*/ 	.word	0x00000076
        /*0720*/ 	.word	0x00000070
        /*0724*/ 	.short	0x010a
        /*0726*/ 	.byte	0xff
	.zero		1


	//   ....[98]....
        /*0728*/ 	.word	0x00006fb0
        /*072c*/ 	.word	0x00000076
        /*0730*/ 	.word	0x00000070
        /*0734*/ 	.short	0x010a
        /*0736*/ 	.byte	0xff
	.zero		1


	//   ....[99]....
        /*0738*/ 	.word	0x00007110
        /*073c*/ 	.word	0x00000003
        /*0740*/ 	.word	0x00000000
        /*0744*/ 	.short	0x0101
        /*0746*/ 	.byte	0xff
	.zero		1


	//   ....[100]....
        /*0748*/ 	.word	0x00008480
        /*074c*/ 	.word	0x00000000
        /*0750*/ 	.word	0x00000070
        /*0754*/ 	.short	0x010a
        /*0756*/ 	.byte	0xff
	.zero		1


	//   ....[101]....
        /*0758*/ 	.word	0x00008550
        /*075c*/ 	.word	0x00000000
        /*0760*/ 	.word	0x00000070
        /*0764*/ 	.short	0x010a
        /*0766*/ 	.byte	0xff
	.zero		1


	//   ....[102]....
        /*0768*/ 	.word	0x00008690
        /*076c*/ 	.word	0x00000000
        /*0770*/ 	.word	0x00000000
        /*0774*/ 	.short	0x0101
        /*0776*/ 	.byte	0xff
	.zero		1


	//   ....[103]....
        /*0778*/ 	.word	0x00009a50
        /*077c*/ 	.word	0x00000000
        /*0780*/ 	.word	0x00000070
        /*0784*/ 	.short	0x010a
        /*0786*/ 	.byte	0xff
	.zero		1


	//   ....[104]....
        /*0788*/ 	.word	0x00009b20
        /*078c*/ 	.word	0x00000000
        /*0790*/ 	.word	0x00000070
        /*0794*/ 	.short	0x010a
        /*0796*/ 	.byte	0xff
	.zero		1


	//   ....[105]....
        /*0798*/ 	.word	0x00009c60
        /*079c*/ 	.word	0x00000000
        /*07a0*/ 	.word	0x00000000
        /*07a4*/ 	.short	0x0101
        /*07a6*/ 	.byte	0xff
	.zero		1


	//   ....[106]....
        /*07a8*/ 	.word	0x0000a0a0
        /*07ac*/ 	.word	0x000000ff
        /*07b0*/ 	.word	0x00000000
        /*07b4*/ 	.short	0x0101
        /*07b6*/ 	.byte	0x05
	.zero		1


	//   ....[107]....
        /*07b8*/ 	.word	0x0000b1e0
        /*07bc*/ 	.word	0x00000003
        /*07c0*/ 	.word	0x00000110
        /*07c4*/ 	.short	0x010a
        /*07c6*/ 	.byte	0xff
	.zero		1


	//   ....[108]....
        /*07c8*/ 	.word	0x0000b240
        /*07cc*/ 	.word	0x00000002
        /*07d0*/ 	.word	0x00000038
        /*07d4*/ 	.short	0x010a
        /*07d6*/ 	.byte	0xff
	.zero		1


	//   ....[109]....
        /*07d8*/ 	.word	0x0000b2a0
        /*07dc*/ 	.word	0x00000002
        /*07e0*/ 	.word	0x00000038
        /*07e4*/ 	.short	0x010a
        /*07e6*/ 	.byte	0xff
	.zero		1


	//   ....[110]....
        /*07e8*/ 	.word	0x0000b2f0
        /*07ec*/ 	.word	0x00000002
        /*07f0*/ 	.word	0x000000c0
        /*07f4*/ 	.short	0x010a
        /*07f6*/ 	.byte	0xff
	.zero		1


	//   ....[111]....
        /*07f8*/ 	.word	0x0000b350
        /*07fc*/ 	.word	0x00000000
        /*0800*/ 	.word	0x00000000
        /*0804*/ 	.short	0x010a
        /*0806*/ 	.byte	0xff
	.zero		1


	//   ....[112]....
        /*0808*/ 	.word	0x0000b3b0
        /*080c*/ 	.word	0x00000000
        /*0810*/ 	.word	0x00000000
        /*0814*/ 	.short	0x010a
        /*0816*/ 	.byte	0xff
	.zero		1


	//   ....[113]....
        /*0818*/ 	.word	0x0000b410
        /*081c*/ 	.word	0x00000000
        /*0820*/ 	.word	0x00000000
        /*0824*/ 	.short	0x010a
        /*0826*/ 	.byte	0xff
	.zero		1


	//   ....[114]....
        /*0828*/ 	.word	0x0000b470
        /*082c*/ 	.word	0x00000000
        /*0830*/ 	.word	0x00000000
        /*0834*/ 	.short	0x010a
        /*0836*/ 	.byte	0xff
	.zero		1


	//   ....[115]....
        /*0838*/ 	.word	0x0000b4d0
        /*083c*/ 	.word	0x00000000
        /*0840*/ 	.word	0x00000000
        /*0844*/ 	.short	0x010a
        /*0846*/ 	.byte	0xff
	.zero		1


	//   ....[116]....
        /*0848*/ 	.word	0x0000b530
        /*084c*/ 	.word	0x00000000
        /*0850*/ 	.word	0x00000000
        /*0854*/ 	.short	0x010a
        /*0856*/ 	.byte	0xff
	.zero		1


	//   ....[117]....
        /*0858*/ 	.word	0x0000b580
        /*085c*/ 	.word	0x00000000
        /*0860*/ 	.word	0x00000100
        /*0864*/ 	.short	0x010a
        /*0866*/ 	.byte	0xff
	.zero		1


	//   ....[118]....
        /*0868*/ 	.word	0x0000b5e0
        /*086c*/ 	.word	0x00000000
        /*0870*/ 	.word	0x000000d0
        /*0874*/ 	.short	0x010a
        /*0876*/ 	.byte	0xff
	.zero		1


	//   ....[119]....
        /*0878*/ 	.word	0x0000b630
        /*087c*/ 	.word	0x00000000
        /*0880*/ 	.word	0x000000c0
        /*0884*/ 	.short	0x010a
        /*0886*/ 	.byte	0xff
	.zero		1


	//   ....[120]....
        /*0888*/ 	.word	0x0000b690
        /*088c*/ 	.word	0x00000000
        /*0890*/ 	.word	0x000000d0
        /*0894*/ 	.short	0x010a
        /*0896*/ 	.byte	0xff
	.zero		1


	//   ....[121]....
        /*0898*/ 	.word	0x0000b6e0
        /*089c*/ 	.word	0x00000000
        /*08a0*/ 	.word	0x000000c0
        /*08a4*/ 	.short	0x010a
        /*08a6*/ 	.byte	0xff
	.zero		1


	//   ....[122]....
        /*08a8*/ 	.word	0x0000b740
        /*08ac*/ 	.word	0x00000003
        /*08b0*/ 	.word	0x000000f0
        /*08b4*/ 	.short	0x010a
        /*08b6*/ 	.byte	0xff
	.zero		1


	//   ....[123]....
        /*08b8*/ 	.word	0x0000b7a0
        /*08bc*/ 	.word	0x00000000
        /*08c0*/ 	.word	0x00000000
        /*08c4*/ 	.short	0x010a
        /*08c6*/ 	.byte	0xff
	.zero		1


	//   ....[124]....
        /*08c8*/ 	.word	0x0000b800
        /*08cc*/ 	.word	0x00000000
        /*08d0*/ 	.word	0x00000000
        /*08d4*/ 	.short	0x010a
        /*08d6*/ 	.byte	0xff
	.zero		1


	//   ....[125]....
        /*08d8*/ 	.word	0x0000b860
        /*08dc*/ 	.word	0x00000000
        /*08e0*/ 	.word	0x00000000
        /*08e4*/ 	.short	0x010a
        /*08e6*/ 	.byte	0xff
	.zero		1


	//   ....[126]....
        /*08e8*/ 	.word	0x0000b8b0
        /*08ec*/ 	.word	0x00000000
        /*08f0*/ 	.word	0x000000c0
        /*08f4*/ 	.short	0x010a
        /*08f6*/ 	.byte	0xff
	.zero		1


	//   ....[127]....
        /*08f8*/ 	.word	0x0000b910
        /*08fc*/ 	.word	0x00000000
        /*0900*/ 	.word	0x000000b8
        /*0904*/ 	.short	0x010a
        /*0906*/ 	.byte	0xff
	.zero		1


	//   ....[128]....
        /*0908*/ 	.word	0x0000b970
        /*090c*/ 	.word	0x00000003
        /*0910*/ 	.word	0x00000090
        /*0914*/ 	.short	0x010a
        /*0916*/ 	.byte	0xff
	.zero		1


	//   ....[129]....
        /*0918*/ 	.word	0x0000b9d0
        /*091c*/ 	.word	0x00000003
        /*0920*/ 	.word	0x00000098
        /*0924*/ 	.short	0x010a
        /*0926*/ 	.byte	0xff
	.zero		1


	//   ....[130]....
        /*0928*/ 	.word	0x0000ba30
        /*092c*/ 	.word	0x00000003
        /*0930*/ 	.word	0x000000a0
        /*0934*/ 	.short	0x010a
        /*0936*/ 	.byte	0xff
	.zero		1


	//   ....[131]....
        /*0938*/ 	.word	0x0000ba90
        /*093c*/ 	.word	0x00000003
        /*0940*/ 	.word	0x000000a8
        /*0944*/ 	.short	0x010a
        /*0946*/ 	.byte	0xff
	.zero		1


	//   ....[132]....
        /*0948*/ 	.word	0x0000baf0
        /*094c*/ 	.word	0x00000000
        /*0950*/ 	.word	0x00000090
        /*0954*/ 	.short	0x010a
        /*0956*/ 	.byte	0xff
	.zero		1


	//   ....[133]....
        /*0958*/ 	.word	0x0000bb50
        /*095c*/ 	.word	0x00000000
        /*0960*/ 	.word	0x00000098
        /*0964*/ 	.short	0x010a
        /*0966*/ 	.byte	0xff
	.zero		1


	//   ....[134]....
        /*0968*/ 	.word	0x0000bbb0
        /*096c*/ 	.word	0x00000000
        /*0970*/ 	.word	0x000000a0
        /*0974*/ 	.short	0x010a
        /*0976*/ 	.byte	0xff
	.zero		1


	//   ....[135]....
        /*0978*/ 	.word	0x0000bc00
        /*097c*/ 	.word	0x00000000
        /*0980*/ 	.word	0x000000c0
        /*0984*/ 	.short	0x010a
        /*0986*/ 	.byte	0xff
	.zero		1


	//   ....[136]....
        /*0988*/ 	.word	0x0000bc50
        /*098c*/ 	.word	0x00000003
        /*0990*/ 	.word	0x00000070
        /*0994*/ 	.short	0x010a
        /*0996*/ 	.byte	0xff
	.zero		1


	//   ....[137]....
        /*0998*/ 	.word	0x0000bca0
        /*099c*/ 	.word	0x0000006c
        /*09a0*/ 	.word	0x000000e0
        /*09a4*/ 	.short	0x010a
        /*09a6*/ 	.byte	0xff
	.zero		1


	//   ....[138]....
        /*09a8*/ 	.word	0x0000bcf0
        /*09ac*/ 	.word	0x00000076
        /*09b0*/ 	.word	0x00000070
        /*09b4*/ 	.short	0x010a
        /*09b6*/ 	.byte	0xff
	.zero		1


	//   ....[139]....
        /*09b8*/ 	.word	0x0000bd40
        /*09bc*/ 	.word	0x00000000
        /*09c0*/ 	.word	0x00000070
        /*09c4*/ 	.short	0x010a
        /*09c6*/ 	.byte	0xff
	.zero		1


	//   ....[140]....
        /*09c8*/ 	.word	0x0000bd90
        /*09cc*/ 	.word	0x00000000
        /*09d0*/ 	.word	0x00000070
        /*09d4*/ 	.short	0x010a
        /*09d6*/ 	.byte	0xff
	.zero		1


	//----- nvinfo : EIATTR_NUM_MBARRIERS
	.align		4
.L_48:
        /*09d8*/ 	.byte	0x03, 0x38
        /*09da*/ 	.short	0x0024


	//----- nvinfo : EIATTR_EXIT_INSTR_OFFSETS
	.align		4
        /*09dc*/ 	.byte	0x04, 0x1c
        /*09de*/ 	.short	(.L_50 - .L_49)


	//   ....[0]....
.L_49:
        /*09e0*/ 	.word	0x000026e0


	//   ....[1]....
        /*09e4*/ 	.word	0x00002bd0


	//   ....[2]....
        /*09e8*/ 	.word	0x00002c30


	//   ....[3]....
        /*09ec*/ 	.word	0x00003930


	//   ....[4]....
        /*09f0*/ 	.word	0x00004990


	//   ....[5]....
        /*09f4*/ 	.word	0x000049d0


	//   ....[6]....
        /*09f8*/ 	.word	0x0000b1d0


	//----- nvinfo : EIATTR_MAX_THREADS
	.align		4
.L_50:
        /*09fc*/ 	.byte	0x04, 0x05
        /*09fe*/ 	.short	(.L_52 - .L_51)
.L_51:
        /*0a00*/ 	.word	0x00000100
        /*0a04*/ 	.word	0x00000001
        /*0a08*/ 	.word	0x00000001


	//----- nvinfo : EIATTR_CRS_STACK_SIZE
	.align		4
.L_52:
        /*0a0c*/ 	.byte	0x04, 0x1e
        /*0a0e*/ 	.short	(.L_54 - .L_53)
.L_53:
        /*0a10*/ 	.word	0x00000000


	//----- nvinfo : EIATTR_CBANK_PARAM_SIZE
	.align		4
.L_54:
        /*0a14*/ 	.byte	0x03, 0x19
        /*0a16*/ 	.short	0x0800


	//----- nvinfo : EIATTR_PARAM_CBANK
	.align		4
        /*0a18*/ 	.byte	0x04, 0x0a
        /*0a1a*/ 	.short	(.L_56 - .L_55)
	.align		4
.L_55:
        /*0a1c*/ 	.word	index@(.nv.constant0._ZN7cutlass13device_kernelINS_4gemm6kernel13GemmUniversalIN4cute5tupleIJiiiiEEENS1_10collective13CollectiveMmaINS1_35MainloopSm100TmaUmmaWarpSpecializedILi7ELi2ELi2ENS5_IJNS4_1CILi1EEESB_SB_EEEEENS5_IJNSA_ILi128EEENSA_ILi256EEENSA_ILi64EEEEEEaNS5_IJlSB_lEEEaSI_NS4_8TiledMMAINS4_8MMA_AtomIJNS4_15SM100_MMA_S8_SSIaaiLi128ELi256ELNS4_4UMMA5MajorE0ELSN_0ELNSM_8SaturateE0EEEEEENS4_6LayoutISC_NS5_IJNSA_ILi0EEESS_SS_EEEEENS5_IJNS4_10UnderscoreESV_SV_EEEEENS4_13SM90_TMA_LOADENS4_14ComposedLayoutINS4_7SwizzleILi2ELi4ELi3EEENS4_18smem_ptr_flag_bitsILi8EEENSR_INS5_IJNSA_ILi8EEESG_EEENS5_IJSG_SB_EEEEEEEvNS4_8identityESY_S18_vS19_EENS_8epilogue10collective18CollectiveEpilogueINS1B_23Sm100TmaWarpSpecializedILi4ELi2ELi64ELb0ELb0EEEJSH_NS5_IJNSR_ISE_SB_EENSR_ISG_SB_EEEEEaSI_aSI_NS1B_6fusion15FusionCallbacksIS1F_NS1J_17LinearCombinationIaiaiLNS_15FloatRoundStyleE2EEESH_S1I_JEEENS4_5SM1004TMEM4LOAD26SM100_TMEM_LOAD_32dp32b64xESY_S18_NS4_39AutoVectorizingCopyWithAssumedAlignmentILi128EEENS4_14SM90_TMA_STOREES18_S1U_S1U_EEEvvEEEEvNT_6ParamsE)
        /*0a20*/ 	.short	0x0380
        /*0a22*/ 	.short	0x0800


	//----- nvinfo : EIATTR_SW_WAR
	.align		4
.L_56:
        /*0a24*/ 	.byte	0x04, 0x36
        /*0a26*/ 	.short	(.L_58 - .L_57)
.L_57:
        /*0a28*/ 	.word	0x00000008
.L_58:


//--------------------- .nv.callgraph             --------------------------
	.section	.nv.callgraph,"",@"SHT_CUDA_CALLGRAPH"
	.align	4
	.sectionentsize	8
	.align		4
        /*0000*/ 	.word	0x00000000
	.align		4
        /*0004*/ 	.word	0xffffffff
	.align		4
        /*0008*/ 	.word	index@(_ZN7cutlass13device_kernelINS_4gemm6kernel13GemmUniversalIN4cute5tupleIJiiiiEEENS1_10collective13CollectiveMmaINS1_35MainloopSm100TmaUmmaWarpSpecializedILi7ELi2ELi2ENS5_IJNS4_1CILi1EEESB_SB_EEEEENS5_IJNSA_ILi128EEENSA_ILi256EEENSA_ILi64EEEEEEaNS5_IJlSB_lEEEaSI_NS4_8TiledMMAINS4_8MMA_AtomIJNS4_15SM100_MMA_S8_SSIaaiLi128ELi256ELNS4_4UMMA5MajorE0ELSN_0ELNSM_8SaturateE0EEEEEENS4_6LayoutISC_NS5_IJNSA_ILi0EEESS_SS_EEEEENS5_IJNS4_10UnderscoreESV_SV_EEEEENS4_13SM90_TMA_LOADENS4_14ComposedLayoutINS4_7SwizzleILi2ELi4ELi3EEENS4_18smem_ptr_flag_bitsILi8EEENSR_INS5_IJNSA_ILi8EEESG_EEENS5_IJSG_SB_EEEEEEEvNS4_8identityESY_S18_vS19_EENS_8epilogue10collective18CollectiveEpilogueINS1B_23Sm100TmaWarpSpecializedILi4ELi2ELi64ELb0ELb0EEEJSH_NS5_IJNSR_ISE_SB_EENSR_ISG_SB_EEEEEaSI_aSI_NS1B_6fusion15FusionCallbacksIS1F_NS1J_17LinearCombinationIaiaiLNS_15FloatRoundStyleE2EEESH_S1I_JEEENS4_5SM1004TMEM4LOAD26SM100_TMEM_LOAD_32dp32b64xESY_S18_NS4_39AutoVectorizingCopyWithAssumedAlignmentILi128EEENS4_14SM90_TMA_STOREES18_S1U_S1U_EEEvvEEEEvNT_6ParamsE)
	.align		4
        /*000c*/ 	.word	index@(__assertfail)
	.align		4
        /*0010*/ 	.word	0x00000000
	.align		4
        /*0014*/ 	.word	0xfffffffe
	.align		4
        /*0018*/ 	.word	0x00000000
	.align		4
        /*001c*/ 	.word	0xfffffffd
	.align		4
        /*0020*/ 	.word	0x00000000
	.align		4
        /*0024*/ 	.word	0xfffffffc


//--------------------- .nv.constant4             --------------------------
	.section	.nv.constant4,"a",@progbits
	.align	8
	.align		8
.nv.constant4:
        /*0000*/ 	.dword	__assertfail
	.align		8
        /*0008*/ 	.dword	__unnamed_1
	.align		8
        /*0010*/ 	.dword	__unnamed_2
	.align		8
        /*0018*/ 	.dword	__unnamed_3
	.align		8
        /*0020*/ 	.dword	_ZN40_INTERNAL_ef529cf7_4_k_cu_dbb77e6f_226384cuda3std3__45__cpo5beginE
	.align		8
        /*0028*/ 	.dword	_ZN40_INTERNAL_ef529cf7_4_k_cu_dbb77e6f_226384cuda3std3__45__cpo3endE
	.align		8
        /*0030*/ 	.dword	_ZN40_INTERNAL_ef529cf7_4_k_cu_dbb77e6f_226384cuda3std3__45__cpo6cbeginE
	.align		8
        /*0038*/ 	.dword	_ZN40_INTERNAL_ef529cf7_4_k_cu_dbb77e6f_226384cuda3std3__45__cpo4cendE
	.align		8
        /*0040*/ 	.dword	_ZN40_INTERNAL_ef529cf7_4_k_cu_dbb77e6f_226384cuda3std3__442_GLOBAL__N__ef529cf7_4_k_cu_dbb77e6f_226386ignoreE
	.align		8
        /*0048*/ 	.dword	_ZN40_INTERNAL_ef529cf7_4_k_cu_dbb77e6f_226384cuda3std3__419piecewise_constructE
	.align		8
        /*0050*/ 	.dword	_ZN40_INTERNAL_ef529cf7_4_k_cu_dbb77e6f_226384cuda3std3__48in_placeE
	.align		8
        /*0058*/ 	.dword	_ZN40_INTERNAL_ef529cf7_4_k_cu_dbb77e6f_226384cuda3std6ranges3__45__cpo4swapE
	.align		8
        /*0060*/ 	.dword	_ZN40_INTERNAL_ef529cf7_4_k_cu_dbb77e6f_226384cuda3std6ranges3__45__cpo9iter_moveE
	.align		8
        /*0068*/ 	.dword	_ZN40_INTERNAL_ef529cf7_4_k_cu_dbb77e6f_226384cute7productE
	.align		8
        /*0070*/ 	.dword	_ZN40_INTERNAL_ef529cf7_4_k_cu_dbb77e6f_226384cute1_E
	.align		8
        /*0078*/ 	.dword	$str$25
	.align		8
        /*0080*/ 	.dword	$str$26
	.align		8
        /*0088*/ 	.dword	$str$27
	.align		8
        /*0090*/ 	.dword	$str$28


//--------------------- .text._ZN7cutlass13device_kernelINS_4gemm6kernel13GemmUniversalIN4cute5tupleIJiiiiEEENS1_10collective13CollectiveMmaINS1_35MainloopSm100TmaUmmaWarpSpecializedILi7ELi2ELi2ENS5_IJNS4_1CILi1EEESB_SB_EEEEENS5_IJNSA_ILi128EEENSA_ILi256EEENSA_ILi64EEEEEEaNS5_IJlSB_lEEEaSI_NS4_8TiledMMAINS4_8MMA_AtomIJNS4_15SM100_MMA_S8_SSIaaiLi128ELi256ELNS4_4UMMA5MajorE0ELSN_0ELNSM_8SaturateE0EEEEEENS4_6LayoutISC_NS5_IJNSA_ILi0EEESS_SS_EEEEENS5_IJNS4_10UnderscoreESV_SV_EEEEENS4_13SM90_TMA_LOADENS4_14ComposedLayoutINS4_7SwizzleILi2ELi4ELi3EEENS4_18smem_ptr_flag_bitsILi8EEENSR_INS5_IJNSA_ILi8EEESG_EEENS5_IJSG_SB_EEEEEEEvNS4_8identityESY_S18_vS19_EENS_8epilogue10collective18CollectiveEpilogueINS1B_23Sm100TmaWarpSpecializedILi4ELi2ELi64ELb0ELb0EEEJSH_NS5_IJNSR_ISE_SB_EENSR_ISG_SB_EEEEEaSI_aSI_NS1B_6fusion15FusionCallbacksIS1F_NS1J_17LinearCombinationIaiaiLNS_15FloatRoundStyleE2EEESH_S1I_JEEENS4_5SM1004TMEM4LOAD26SM100_TMEM_LOAD_32dp32b64xESY_S18_NS4_39AutoVectorizingCopyWithAssumedAlignmentILi128EEENS4_14SM90_TMA_STOREES18_S1U_S1U_EEEvvEEEEvNT_6ParamsE --------------------------
	.section	.text._ZN7cutlass13device_kernelINS_4gemm6kernel13GemmUniversalIN4cute5tupleIJiiiiEEENS1_10collective13CollectiveMmaINS1_35MainloopSm100TmaUmmaWarpSpecializedILi7ELi2ELi2ENS5_IJNS4_1CILi1EEESB_SB_EEEEENS5_IJNSA_ILi128EEENSA_ILi256EEENSA_ILi64EEEEEEaNS5_IJlSB_lEEEaSI_NS4_8TiledMMAINS4_8MMA_AtomIJNS4_15SM100_MMA_S8_SSIaaiLi128ELi256ELNS4_4UMMA5MajorE0ELSN_0ELNSM_8SaturateE0EEEEEENS4_6LayoutISC_NS5_IJNSA_ILi0EEESS_SS_EEEEENS5_IJNS4_10UnderscoreESV_SV_EEEEENS4_13SM90_TMA_LOADENS4_14ComposedLayoutINS4_7SwizzleILi2ELi4ELi3EEENS4_18smem_ptr_flag_bitsILi8EEENSR_INS5_IJNSA_ILi8EEESG_EEENS5_IJSG_SB_EEEEEEEvNS4_8identityESY_S18_vS19_EENS_8epilogue10collective18CollectiveEpilogueINS1B_23Sm100TmaWarpSpecializedILi4ELi2ELi64ELb0ELb0EEEJSH_NS5_IJNSR_ISE_SB_EENSR_ISG_SB_EEEEEaSI_aSI_NS1B_6fusion15FusionCallbacksIS1F_NS1J_17LinearCombinationIaiaiLNS_15FloatRoundStyleE2EEESH_S1I_JEEENS4_5SM1004TMEM4LOAD26SM100_TMEM_LOAD_32dp32b64xESY_S18_NS4_39AutoVectorizingCopyWithAssumedAlignmentILi128EEENS4_14SM90_TMA_STOREES18_S1U_S1U_EEEvvEEEEvNT_6ParamsE,"ax",@progbits
	.align	128
.text._ZN7cutlass13device_kernelINS_4gemm6kernel13GemmUniversalIN4cute5tupleIJiiiiEEENS1_10collective13CollectiveMmaINS1_35MainloopSm100TmaUmmaWarpSpecializedILi7ELi2ELi2ENS5_IJNS4_1CILi1EEESB_SB_EEEEENS5_IJNSA_ILi128EEENSA_ILi256EEENSA_ILi64EEEEEEaNS5_IJlSB_lEEEaSI_NS4_8TiledMMAINS4_8MMA_AtomIJNS4_15SM100_MMA_S8_SSIaaiLi128ELi256ELNS4_4UMMA5MajorE0ELSN_0ELNSM_8SaturateE0EEEEEENS4_6LayoutISC_NS5_IJNSA_ILi0EEESS_SS_EEEEENS5_IJNS4_10UnderscoreESV_SV_EEEEENS4_13SM90_TMA_LOADENS4_14ComposedLayoutINS4_7SwizzleILi2ELi4ELi3EEENS4_18smem_ptr_flag_bitsILi8EEENSR_INS5_IJNSA_ILi8EEESG_EEENS5_IJSG_SB_EEEEEEEvNS4_8identityESY_S18_vS19_EENS_8epilogue10collective18CollectiveEpilogueINS1B_23Sm100TmaWarpSpecializedILi4ELi2ELi64ELb0ELb0EEEJSH_NS5_IJNSR_ISE_SB_EENSR_ISG_SB_EEEEEaSI_aSI_NS1B_6fusion15FusionCallbacksIS1F_NS1J_17LinearCombinationIaiaiLNS_15FloatRoundStyleE2EEESH_S1I_JEEENS4_5SM1004TMEM4LOAD26SM100_TMEM_LOAD_32dp32b64xESY_S18_NS4_39AutoVectorizingCopyWithAssumedAlignmentILi128EEENS4_14SM90_TMA_STOREES18_S1U_S1U_EEEvvEEEEvNT_6ParamsE:
        .type           _ZN7cutlass13device_kernelINS_4gemm6kernel13GemmUniversalIN4cute5tupleIJiiiiEEENS1_10collective13CollectiveMmaINS1_35MainloopSm100TmaUmmaWarpSpecializedILi7ELi2ELi2ENS5_IJNS4_1CILi1EEESB_SB_EEEEENS5_IJNSA_ILi128EEENSA_ILi256EEENSA_ILi64EEEEEEaNS5_IJlSB_lEEEaSI_NS4_8TiledMMAINS4_8MMA_AtomIJNS4_15SM100_MMA_S8_SSIaaiLi128ELi256ELNS4_4UMMA5MajorE0ELSN_0ELNSM_8SaturateE0EEEEEENS4_6LayoutISC_NS5_IJNSA_ILi0EEESS_SS_EEEEENS5_IJNS4_10UnderscoreESV_SV_EEEEENS4_13SM90_TMA_LOADENS4_14ComposedLayoutINS4_7SwizzleILi2ELi4ELi3EEENS4_18smem_ptr_flag_bitsILi8EEENSR_INS5_IJNSA_ILi8EEESG_EEENS5_IJSG_SB_EEEEEEEvNS4_8identityESY_S18_vS19_EENS_8epilogue10collective18CollectiveEpilogueINS1B_23Sm100TmaWarpSpecializedILi4ELi2ELi64ELb0ELb0EEEJSH_NS5_IJNSR_ISE_SB_EENSR_ISG_SB_EEEEEaSI_aSI_NS1B_6fusion15FusionCallbacksIS1F_NS1J_17LinearCombinationIaiaiLNS_15FloatRoundStyleE2EEESH_S1I_JEEENS4_5SM1004TMEM4LOAD26SM100_TMEM_LOAD_32dp32b64xESY_S18_NS4_39AutoVectorizingCopyWithAssumedAlignmentILi128EEENS4_14SM90_TMA_STOREES18_S1U_S1U_EEEvvEEEEvNT_6ParamsE,@function
        .size           _ZN7cutlass13device_kernelINS_4gemm6kernel13GemmUniversalIN4cute5tupleIJiiiiEEENS1_10collective13CollectiveMmaINS1_35MainloopSm100TmaUmmaWarpSpecializedILi7ELi2ELi2ENS5_IJNS4_1CILi1EEESB_SB_EEEEENS5_IJNSA_ILi128EEENSA_ILi256EEENSA_ILi64EEEEEEaNS5_IJlSB_lEEEaSI_NS4_8TiledMMAINS4_8MMA_AtomIJNS4_15SM100_MMA_S8_SSIaaiLi128ELi256ELNS4_4UMMA5MajorE0ELSN_0ELNSM_8SaturateE0EEEEEENS4_6LayoutISC_NS5_IJNSA_ILi0EEESS_SS_EEEEENS5_IJNS4_10UnderscoreESV_SV_EEEEENS4_13SM90_TMA_LOADENS4_14ComposedLayoutINS4_7SwizzleILi2ELi4ELi3EEENS4_18smem_ptr_flag_bitsILi8EEENSR_INS5_IJNSA_ILi8EEESG_EEENS5_IJSG_SB_EEEEEEEvNS4_8identityESY_S18_vS19_EENS_8epilogue10collective18CollectiveEpilogueINS1B_23Sm100TmaWarpSpecializedILi4ELi2ELi64ELb0ELb0EEEJSH_NS5_IJNSR_ISE_SB_EENSR_ISG_SB_EEEEEaSI_aSI_NS1B_6fusion15FusionCallbacksIS1F_NS1J_17LinearCombinationIaiaiLNS_15FloatRoundStyleE2EEESH_S1I_JEEENS4_5SM1004TMEM4LOAD26SM100_TMEM_LOAD_32dp32b64xESY_S18_NS4_39AutoVectorizingCopyWithAssumedAlignmentILi128EEENS4_14SM90_TMA_STOREES18_S1U_S1U_EEEvvEEEEvNT_6ParamsE,(.L_x_173 - _ZN7cutlass13device_kernelINS_4gemm6kernel13GemmUniversalIN4cute5tupleIJiiiiEEENS1_10collective13CollectiveMmaINS1_35MainloopSm100TmaUmmaWarpSpecializedILi7ELi2ELi2ENS5_IJNS4_1CILi1EEESB_SB_EEEEENS5_IJNSA_ILi128EEENSA_ILi256EEENSA_ILi64EEEEEEaNS5_IJlSB_lEEEaSI_NS4_8TiledMMAINS4_8MMA_AtomIJNS4_15SM100_MMA_S8_SSIaaiLi128ELi256ELNS4_4UMMA5MajorE0ELSN_0ELNSM_8SaturateE0EEEEEENS4_6LayoutISC_NS5_IJNSA_ILi0EEESS_SS_EEEEENS5_IJNS4_10UnderscoreESV_SV_EEEEENS4_13SM90_TMA_LOADENS4_14ComposedLayoutINS4_7SwizzleILi2ELi4ELi3EEENS4_18smem_ptr_flag_bitsILi8EEENSR_INS5_IJNSA_ILi8EEESG_EEENS5_IJSG_SB_EEEEEEEvNS4_8identityESY_S18_vS19_EENS_8epilogue10collective18CollectiveEpilogueINS1B_23Sm100TmaWarpSpecializedILi4ELi2ELi64ELb0ELb0EEEJSH_NS5_IJNSR_ISE_SB_EENSR_ISG_SB_EEEEEaSI_aSI_NS1B_6fusion15FusionCallbacksIS1F_NS1J_17LinearCombinationIaiaiLNS_15FloatRoundStyleE2EEESH_S1I_JEEENS4_5SM1004TMEM4LOAD26SM100_TMEM_LOAD_32dp32b64xESY_S18_NS4_39AutoVectorizingCopyWithAssumedAlignmentILi128EEENS4_14SM90_TMA_STOREES18_S1U_S1U_EEEvvEEEEvNT_6ParamsE)
        .other          _ZN7cutlass13device_kernelINS_4gemm6kernel13GemmUniversalIN4cute5tupleIJiiiiEEENS1_10collective13CollectiveMmaINS1_35MainloopSm100TmaUmmaWarpSpecializedILi7ELi2ELi2ENS5_IJNS4_1CILi1EEESB_SB_EEEEENS5_IJNSA_ILi128EEENSA_ILi256EEENSA_ILi64EEEEEEaNS5_IJlSB_lEEEaSI_NS4_8TiledMMAINS4_8MMA_AtomIJNS4_15SM100_MMA_S8_SSIaaiLi128ELi256ELNS4_4UMMA5MajorE0ELSN_0ELNSM_8SaturateE0EEEEEENS4_6LayoutISC_NS5_IJNSA_ILi0EEESS_SS_EEEEENS5_IJNS4_10UnderscoreESV_SV_EEEEENS4_13SM90_TMA_LOADENS4_14ComposedLayoutINS4_7SwizzleILi2ELi4ELi3EEENS4_18smem_ptr_flag_bitsILi8EEENSR_INS5_IJNSA_ILi8EEESG_EEENS5_IJSG_SB_EEEEEEEvNS4_8identityESY_S18_vS19_EENS_8epilogue10collective18CollectiveEpilogueINS1B_23Sm100TmaWarpSpecializedILi4ELi2ELi64ELb0ELb0EEEJSH_NS5_IJNSR_ISE_SB_EENSR_ISG_SB_EEEEEaSI_aSI_NS1B_6fusion15FusionCallbacksIS1F_NS1J_17LinearCombinationIaiaiLNS_15FloatRoundStyleE2EEESH_S1I_JEEENS4_5SM1004TMEM4LOAD26SM100_TMEM_LOAD_32dp32b64xESY_S18_NS4_39AutoVectorizingCopyWithAssumedAlignmentILi128EEENS4_14SM90_TMA_STOREES18_S1U_S1U_EEEvvEEEEvNT_6ParamsE,@"STO_CUDA_ENTRY STV_DEFAULT"
_ZN7cutlass13device_kernelINS_4gemm6kernel13GemmUniversalIN4cute5tupleIJiiiiEEENS1_10collective13CollectiveMmaINS1_35MainloopSm100TmaUmmaWarpSpecializedILi7ELi2ELi2ENS5_IJNS4_1CILi1EEESB_SB_EEEEENS5_IJNSA_ILi128EEENSA_ILi256EEENSA_ILi64EEEEEEaNS5_IJlSB_lEEEaSI_NS4_8TiledMMAINS4_8MMA_AtomIJNS4_15SM100_MMA_S8_SSIaaiLi128ELi256ELNS4_4UMMA5MajorE0ELSN_0ELNSM_8SaturateE0EEEEEENS4_6LayoutISC_NS5_IJNSA_ILi0EEESS_SS_EEEEENS5_IJNS4_10UnderscoreESV_SV_EEEEENS4_13SM90_TMA_LOADENS4_14ComposedLayoutINS4_7SwizzleILi2ELi4ELi3EEENS4_18smem_ptr_flag_bitsILi8EEENSR_INS5_IJNSA_ILi8EEESG_EEENS5_IJSG_SB_EEEEEEEvNS4_8identityESY_S18_vS19_EENS_8epilogue10collective18CollectiveEpilogueINS1B_23Sm100TmaWarpSpecializedILi4ELi2ELi64ELb0ELb0EEEJSH_NS5_IJNSR_ISE_SB_EENSR_ISG_SB_EEEEEaSI_aSI_NS1B_6fusion15FusionCallbacksIS1F_NS1J_17LinearCombinationIaiaiLNS_15FloatRoundStyleE2EEESH_S1I_JEEENS4_5SM1004TMEM4LOAD26SM100_TMEM_LOAD_32dp32b64xESY_S18_NS4_39AutoVectorizingCopyWithAssumedAlignmentILi128EEENS4_14SM90_TMA_STOREES18_S1U_S1U_EEEvvEEEEvNT_6ParamsE:
[----:B------:R-:W1:Y:S01]  /*0000*/  LDC R1, c[0x0][0x37c] ;  /* 0x0000df00ff017b82 */ /* 0x000e620000000800 */
[----:B------:R-:W2:Y:S01]  /*0010*/  S2R R167, SR_TID.X ;  /* 0x0000000000a77919 */ /* 0x000ea20000002100 */
[----:B------:R-:W3:Y:S01]  /*0020*/  LDCU.64 UR4, c[0x0][0x890] ;  /* 0x00011200ff0477ac */ /* 0x000ee20008000a00 */
[----:B------:R-:W-:Y:S02]  /*0030*/  PRMT R151, RZ, 0x7610, R151 ;  /* 0x00007610ff977816 */ /* 0x000fe40000000097 */
[----:B------:R-:W-:Y:S01]  /*0040*/  ELECT P5, URZ, PT ;  /* 0x0000000000ff782f */ /* 0x000fe200038a0000 */
[----:B------:R-:W4:Y:S01]  /*0050*/  LDCU.64 UR46, c[0x0][0x358] ;  /* 0x00006b00ff2e77ac */ /* 0x000f220008000a00 */
[----:B---3--:R-:W-:-:S04]  /*0060*/  UISETP.NE.U32.AND UP0, UPT, UR4, URZ, UPT ;  /* 0x000000ff0400728c */ /* 0x008fc8000bf05070 */
[----:B------:R-:W-:Y:S01]  /*0070*/  UISETP.NE.AND.EX UP0, UPT, UR5, URZ, UPT, UP0 ;  /* 0x000000ff0500728c */ /* 0x000fe2000bf05300 */
[----:B--2---:R-:W-:-:S05]  /*0080*/  SHF.R.U32.HI R154, RZ, 0x5, R167 ;  /* 0x00000005ff9a7819 */ /* 0x004fca00000116a7 */
[----:B------:R-:W2:Y:S02]  /*0090*/  SHFL.IDX PT, R0, R154, RZ, 0x1f ;  /* 0x00001fff9a007589 */ /* 0x000ea400000e0000 */
[----:B--2---:R-:W-:Y:S01]  /*00a0*/  R2UR UR8, R0 ;  /* 0x00000000000872ca */ /* 0x004fe200000e0000 */
[----:B-1--4-:R-:W-:-:S14]  /*00b0*/  BRA.U UP0, `(.L_x_0) ;  /* 0x00000001002c7547 */ /* 0x012fdc000b800000 */
[----:B------:R-:W1:Y:S02]  /*00c0*/  LDCU.64 UR6, c[0x0][0x888] ;  /* 0x00011100ff0677ac */ /* 0x000e640008000a00 */
[----:B-1----:R-:W-:-:S04]  /*00d0*/  UISETP.NE.U32.AND UP0, UPT, UR6, URZ, UPT ;  /* 0x000000ff0600728c */ /* 0x002fc8000bf05070 */
[----:B------:R-:W-:-:S09]  /*00e0*/  UISETP.NE.AND.EX UP0, UPT, UR7, URZ, UPT, UP0 ;  /* 0x000000ff0700728c */ /* 0x000fd2000bf05300 */
[----:B------:R-:W-:Y:S05]  /*00f0*/  BRA.U !UP0, `(.L_x_1) ;  /* 0x0000000108107547 */ /* 0x000fea000b800000 */
[----:B------:R-:W1:Y:S02]  /*0100*/  LDC.64 R82, c[0x0][0x888] ;  /* 0x00022200ff527b82 */ /* 0x000e640000000a00 */
[----:B-1----:R1:W5:Y:S01]  /*0110*/  LDG.E R82, desc[UR46][R82.64] ;  /* 0x0000002e52527981 */ /* 0x002362000c1e1900 */
[----:B------:R-:W-:Y:S01]  /*0120*/  HFMA2 R151, -RZ, RZ, 0, 5.9604644775390625e-08 ;  /* 0x00000001ff977431 */ /* 0x000fe200000001ff */
[----:B------:R-:W-:Y:S05]  /*0130*/  BRA `(.L_x_0) ;  /* 0x00000000000c7947 */ /* 0x000fea0003800000 */
.L_x_1:
[----:B------:R-:W1:Y:S01]  /*0140*/  LDCU UR6, c[0x0][0x880] ;  /* 0x00011000ff0677ac */ /* 0x000e620008000800 */
[----:B------:R-:W-:Y:S01]  /*0150*/  HFMA2 R151, -RZ, RZ, 0, 5.9604644775390625e-08 ;  /* 0x00000001ff977431 */ /* 0x000fe200000001ff */
[----:B-1----:R-:W-:-:S07]  /*0160*/  MOV R82, UR6 ;  /* 0x0000000600527c02 */ /* 0x002fce0008000f00 */
.L_x_0:
[----:B------:R-:W2:Y:S02]  /*0170*/  LDCU.64 UR6, c[0x0][0x8b0] ;  /* 0x00011600ff0677ac */ /* 0x000ea40008000a00 */
[----:B--2---:R-:W-:-:S04]  /*0180*/  UISETP.NE.U32.AND UP0, UPT, UR6, URZ, UPT ;  /* 0x000000ff0600728c */ /* 0x004fc8000bf05070 */
[----:B------:R-:W-:-:S09]  /*0190*/  UISETP.NE.AND.EX UP0, UPT, UR7, URZ, UPT, UP0 ;  /* 0x000000ff0700728c */ /* 0x000fd2000bf05300 */
[----:B------:R-:W-:Y:S05]  /*01a0*/  BRA.U UP0, `(.L_x_2) ;  /* 0x0000000100247547 */ /* 0x000fea000b800000 */
[----:B------:R-:W2:Y:S02]  /*01b0*/  LDCU.64 UR6, c[0x0][0x8a8] ;  /* 0x00011500ff0677ac */ /* 0x000ea40008000a00 */
[----:B--2---:R-:W-:-:S04]  /*01c0*/  UISETP.NE.U32.AND UP0, UPT, UR6, URZ, UPT ;  /* 0x000000ff0600728c */ /* 0x004fc8000bf05070 */
[----:B------:R-:W-:-:S09]  /*01d0*/  UISETP.NE.AND.EX UP0, UPT, UR7, URZ, UPT, UP0 ;  /* 0x000000ff0700728c */ /* 0x000fd2000bf05300 */
[----:B------:R-:W-:Y:S05]  /*01e0*/  BRA.U !UP0, `(.L_x_3) ;  /* 0x00000001080c7547 */ /* 0x000fea000b800000 */
[----:B------:R-:W2:Y:S02]  /*01f0*/  LDC.64 R78, c[0x0][0x8a8] ;  /* 0x00022a00ff4e7b82 */ /* 0x000ea40000000a00 */
[----:B--2---:R2:W5:Y:S01]  /*0200*/  LDG.E R78, desc[UR46][R78.64] ;  /* 0x0000002e4e4e7981 */ /* 0x004562000c1e1900 */
[----:B------:R-:W-:Y:S05]  /*0210*/  BRA `(.L_x_2) ;  /* 0x0000000000087947 */ /* 0x000fea0003800000 */
.L_x_3:
[----:B------:R-:W2:Y:S02]  /*0220*/  LDCU UR6, c[0x0][0x8a0] ;  /* 0x00011400ff0677ac */ /* 0x000ea40008000800 */
[----:B--2---:R-:W-:Y:S02]  /*0230*/  MOV R78, UR6 ;  /* 0x00000006004e7c02 */ /* 0x004fe40008000f00 */
.L_x_2:
[----:B------:R-:W-:Y:S01]  /*0240*/  IMAD.U32 R0, RZ, RZ, UR8 ;  /* 0x00000008ff007e24 */ /* 0x000fe2000f8e00ff */
[----:B------:R-:W-:Y:S04]  /*0250*/  BSSY.RECONVERGENT B0, `(.L_x_4) ;  /* 0x000000c000007945 */ /* 0x000fe80003800200 */
[C---:B------:R-:W-:Y:S02]  /*0260*/  ISETP.NE.OR P1, PT, R0.reuse, 0x1, !P5 ;  /* 0x000000010000780c */ /* 0x040fe40006f25670 */
[----:B------:R-:W-:-:S11]  /*0270*/  ISETP.NE.OR P0, PT, R0, 0x3, !P5 ;  /* 0x000000030000780c */ /* 0x000fd60006f05670 */
[----:B------:R-:W-:Y:S05]  /*0280*/  @P1 BRA `(.L_x_5) ;  /* 0x0000000000201947 */ /* 0x000fea0003800000 */
[----:B------:R-:W3:Y:S02]  /*0290*/  LDCU.64 UR6, c[0x0][0x348] ;  /* 0x00006900ff0677ac */ /* 0x000ee40008000a00 */
[----:B---3--:R-:W-:Y:S02]  /*02a0*/  UIADD3 UR10, UP1, UPT, UR6, 0x80, URZ ;  /* 0x00000080060a7890 */ /* 0x008fe4000ff3e0ff */
[----:B------:R-:W-:Y:S02]  /*02b0*/  UIADD3 UR6, UP0, UPT, UR6, 0x180, URZ ;  /* 0x0000018006067890 */ /* 0x000fe4000ff1e0ff */
[----:B------:R-:W-:Y:S02]  /*02c0*/  UIADD3.X UR11, UPT, UPT, URZ, UR7, URZ, UP1, !UPT ;  /* 0x00000007ff0b7290 */ /* 0x000fe40008ffe4ff */
[----:B------:R-:W-:-:S07]  /*02d0*/  UIADD3.X UR7, UPT, UPT, URZ, UR7, URZ, UP0, !UPT ;  /* 0x00000007ff077290 */ /* 0x000fce00087fe4ff */
[----:B------:R3:W-:Y:S02]  /*02e0*/  UTMACCTL.PF [UR10] ;  /* 0x000000000a0079b9 */ /* 0x0007e40008040000 */
[----:B------:R3:W-:Y:S02]  /*02f0*/  UTMACCTL.PF [UR6] ;  /* 0x00000000060079b9 */ /* 0x0007e40008040000 */
[----:B---3--:R-:W-:Y:S01]  /*0300*/  NOP ;  /* 0x0000000000007918 */ /* 0x008fe20000000000 */
.L_x_5:
[----:B------:R-:W-:Y:S05]  /*0310*/  BSYNC.RECONVERGENT B0 ;  /* 0x0000000000007941 */ /* 0x000fea0003800200 */
.L_x_4:
[----:B------:R-:W-:Y:S04]  /*0320*/  BSSY.RECONVERGENT B0, `(.L_x_6) ;  /* 0x000000a000007945 */ /* 0x000fe80003800200 */
        /* <DEDUP_REMOVED lines=9> */
.L_x_7:
[----:B------:R-:W-:Y:S05]  /*03c0*/  BSYNC.RECONVERGENT B0 ;  /* 0x0000000000007941 */ /* 0x000fea0003800200 */
.L_x_6:
[----:B------:R-:W3:Y:S01]  /*03d0*/  LDCU.64 UR6, c[0x0][0x888] ;  /* 0x00011100ff0677ac */ /* 0x000ee20008000a00 */
[----:B------:R-:W-:Y:S02]  /*03e0*/  UISETP.EQ.U32.AND UP1, UPT, UR4, URZ, UPT ;  /* 0x000000ff0400728c */ /* 0x000fe4000bf22070 */
[----:B------:R-:W-:Y:S02]  /*03f0*/  UPLOP3.LUT UP2, UPT, UPT, UPT, UPT, 0x80, 0x8 ;  /* 0x000000000008789c */ /* 0x000fe40003f4f070 */
[----:B---3--:R-:W-:-:S04]  /*0400*/  UISETP.NE.U32.AND UP0, UPT, UR6, URZ, UPT ;  /* 0x000000ff0600728c */ /* 0x008fc8000bf05070 */
[----:B------:R-:W-:-:S04]  /*0410*/  UISETP.NE.AND.EX UP0, UPT, UR7, URZ, UPT, UP0 ;  /* 0x000000ff0700728c */ /* 0x000fc8000bf05300 */
[----:B------:R-:W-:-:S04]  /*0420*/  UISETP.EQ.OR.EX UP3, UPT, UR5, URZ, !UP0, UP1 ;  /* 0x000000ff0500728c */ /* 0x000fc8000c762710 */
[----:B------:R-:W-:-:S05]  /*0430*/  UP2UR UR50, UPR, URZ, 0x8 ;  /* 0x00000008ff327883 */ /* 0x000fca0008000000 */
[----:B------:R-:W-:Y:S07]  /*0440*/  BRA.U !UP3, `(.L_x_8) ;  /* 0x000000010b207547 */ /* 0x000fee000b800000 */
[----:B-----5:R-:W-:Y:S01]  /*0450*/  R2UR UR6, R82 ;  /* 0x00000000520672ca */ /* 0x020fe200000e0000 */
[----:B------:R-:W-:Y:S02]  /*0460*/  UISETP.NE.U32.AND UP2, UPT, UR4, URZ, UPT ;  /* 0x000000ff0400728c */ /* 0x000fe4000bf45070 */
[----:B------:R-:W-:Y:S02]  /*0470*/  USEL UR4, URZ, 0xffffffff, UP0 ;  /* 0xffffffffff047887 */ /* 0x000fe40008000000 */
[----:B------:R-:W-:-:S08]  /*0480*/  UISETP.NE.AND.EX UP2, UPT, UR5, URZ, UPT, UP2 ;  /* 0x000000ff0500728c */ /* 0x000fd0000bf45320 */
[----:B------:R-:W-:-:S04]  /*0490*/  UISETP.NE.AND UP1, UPT, UR6, URZ, UPT ;  /* 0x000000ff0600728c */ /* 0x000fc8000bf25270 */
[----:B------:R-:W-:-:S04]  /*04a0*/  @!UP2 USEL UR4, URZ, 0xffffffff, UP1 ;  /* 0xffffffffff04a887 */ /* 0x000fc80008800000 */
[----:B------:R-:W-:-:S04]  /*04b0*/  ULOP3.LUT UR4, UR4, 0x1, URZ, 0xc0, !UPT ;  /* 0x0000000104047892 */ /* 0x000fc8000f8ec0ff */
[----:B------:R-:W-:-:S11]  /*04c0*/  UISETP.NE.U32.AND UP2, UPT, UR4, 0x1, UPT ;  /* 0x000000010400788c */ /* 0x000fd6000bf45070 */
.L_x_8:
[----:B------:R-:W3:Y:S01]  /*04d0*/  SHFL.IDX PT, R2, R154, RZ, 0x1f ;  /* 0x00001fff9a027589 */ /* 0x000ee200000e0000 */
[----:B------:R-:W-:-:S04]  /*04e0*/  UISETP.NE.AND UP1, UPT, UR8, 0x2, UPT ;  /* 0x000000020800788c */ /* 0x000fc8000bf25270 */
[----:B------:R-:W-:Y:S01]  /*04f0*/  USEL UR6, URZ, 0x1, UP1 ;  /* 0x00000001ff067887 */ /* 0x000fe20008800000 */
[----:B---3--:R-:W-:-:S13]  /*0500*/  ISETP.NE.AND P0, PT, R2, RZ, PT ;  /* 0x000000ff0200720c */ /* 0x008fda0003f05270 */
[----:B------:R-:W-:Y:S05]  /*0510*/  @P0 BRA `(.L_x_9) ;  /* 0x0000000000600947 */ /* 0x000fea0003800000 */
[----:B------:R-:W3:Y:S01]  /*0520*/  S2UR UR5, SR_CgaCtaId ;  /* 0x00000000000579c3 */ /* 0x000ee20000008800 */
[----:B------:R-:W-:Y:S01]  /*0530*/  UMOV UR7, 0x400 ;  /* 0x0000040000077882 */ /* 0x000fe20000000000 */
[----:B------:R-:W-:Y:S01]  /*0540*/  UMOV UR4, 0x1 ;  /* 0x0000000100047882 */ /* 0x000fe20000000000 */
[----:B------:R-:W-:Y:S01]  /*0550*/  ELECT P0, URZ, PT ;  /* 0x0000000000ff782f */ /* 0x000fe20003800000 */
[----:B------:R-:W-:-:S04]  /*0560*/  UIADD3 UR10, UPT, UPT, -UR4, 0x100000, URZ ;  /* 0x00100000040a7890 */ /* 0x000fc8000fffe1ff */
[----:B------:R-:W-:Y:S02]  /*0570*/  USHF.L.U32 UR11, UR10, 0xb, URZ ;  /* 0x0000000b0a0b7899 */ /* 0x000fe400080006ff */
[----:B------:R-:W-:Y:S02]  /*0580*/  USHF.L.U32 UR10, UR10, 0x1, URZ ;  /* 0x000000010a0a7899 */ /* 0x000fe400080006ff */
[----:B---3--:R-:W-:Y:S01]  /*0590*/  ULEA UR5, UR5, UR7, 0x18 ;  /* 0x0000000705057291 */ /* 0x008fe2000f8ec0ff */
[----:B------:R-:W3:Y:S11]  /*05a0*/  FENCE.VIEW.ASYNC.S ;  /* 0x00000000000073c6 */ /* 0x000ef60000000000 */
[----:B---3--:R3:W4:Y:S01]  /*05b0*/  SYNCS.EXCH.64 URZ, [UR5], UR10 ;  /* 0x0000000a05ff75b2 */ /* 0x0087220008000100 */
[----:B------:R3:W1:Y:S01]  /*05c0*/  SYNCS.EXCH.64 URZ, [UR5+0x38], UR10 ;  /* 0x0000380a05ff75b2 */ /* 0x0006620008000100 */
        /* <DEDUP_REMOVED lines=11> */
[----:B------:R3:W1:Y:S02]  /*0680*/  SYNCS.EXCH.64 URZ, [UR5+0x68], UR10 ;  /* 0x0000680a05ff75b2 */ /* 0x0006640008000100 */
[----:B---3--:R-:W-:Y:S01]  /*0690*/  NOP ;  /* 0x0000000000007918 */ /* 0x008fe20000000000 */
.L_x_9:
[----:B------:R-:W3:Y:S01]  /*06a0*/  SHFL.IDX PT, R2, R154, RZ, 0x1f ;  /* 0x00001fff9a027589 */ /* 0x000ee200000e0000 */
[----:B------:R-:W-:Y:S01]  /*06b0*/  NOP ;  /* 0x0000000000007918 */ /* 0x000fe20000000000 */
[----:B---3--:R-:W-:-:S13]  /*06c0*/  ISETP.NE.AND P0, PT, R2, 0x1, PT ;  /* 0x000000010200780c */ /* 0x008fda0003f05270 */
[----:B------:R-:W-:Y:S05]  /*06d0*/  @P0 BRA `(.L_x_10) ;  /* 0x0000000000580947 */ /* 0x000fea0003800000 */
[----:B------:R-:W3:Y:S01]  /*06e0*/  S2UR UR7, SR_CgaCtaId ;  /* 0x00000000000779c3 */ /* 0x000ee20000008800 */
[----:B------:R-:W-:Y:S01]  /*06f0*/  UMOV UR9, 0x400 ;  /* 0x0000040000097882 */ /* 0x000fe20000000000 */
[----:B------:R-:W-:Y:S01]  /*0700*/  UMOV UR5, 0x20 ;  /* 0x0000002000057882 */ /* 0x000fe20000000000 */
[----:B------:R-:W-:Y:S01]  /*0710*/  UMOV UR4, 0x80 ;  /* 0x0000008000047882 */ /* 0x000fe20000000000 */
[----:B------:R-:W-:-:S04]  /*0720*/  UIADD3 UR10, UPT, UPT, -UR5, 0x100000, URZ ;  /* 0x00100000050a7890 */ /* 0x000fc8000fffe1ff */
[----:B------:R-:W-:Y:S02]  /*0730*/  USHF.L.U32 UR11, UR10, 0xb, URZ ;  /* 0x0000000b0a0b7899 */ /* 0x000fe400080006ff */
[----:B------:R-:W-:Y:S02]  /*0740*/  USHF.L.U32 UR10, UR10, 0x1, URZ ;  /* 0x000000010a0a7899 */ /* 0x000fe400080006ff */
[----:B------:R-:W-:-:S04]  /*0750*/  UIADD3 UR4, UPT, UPT, -UR4, 0x100000, URZ ;  /* 0x0010000004047890 */ /* 0x000fc8000fffe1ff */
[----:B------:R-:W-:Y:S02]  /*0760*/  USHF.L.U32 UR5, UR4, 0xb, URZ ;  /* 0x0000000b04057899 */ /* 0x000fe400080006ff */
[----:B------:R-:W-:Y:S01]  /*0770*/  USHF.L.U32 UR4, UR4, 0x1, URZ ;  /* 0x0000000104047899 */ /* 0x000fe200080006ff */
[----:B------:R-:W-:Y:S01]  /*0780*/  ELECT P0, URZ, PT ;  /* 0x0000000000ff782f */ /* 0x000fe20003800000 */
[----:B---3--:R-:W-:Y:S01]  /*0790*/  ULEA UR7, UR7, UR9, 0x18 ;  /* 0x0000000907077291 */ /* 0x008fe2000f8ec0ff */
[----:B------:R-:W3:Y:S11]  /*07a0*/  FENCE.VIEW.ASYNC.S ;  /* 0x00000000000073c6 */ /* 0x000ef60000000000 */
[----:B---3--:R3:W1:Y:S01]  /*07b0*/  SYNCS.EXCH.64 URZ, [UR7+0x70], UR10 ;  /* 0x0000700a07ff75b2 */ /* 0x0086620008000100 */
[----:B------:R3:W1:Y:S01]  /*07c0*/  SYNCS.EXCH.64 URZ, [UR7+0x90], UR4 ;  /* 0x0000900407ff75b2 */ /* 0x0006620008000100 */
[----:B------:R3:W1:Y:S01]  /*07d0*/  SYNCS.EXCH.64 URZ, [UR7+0x78], UR10 ;  /* 0x0000780a07ff75b2 */ /* 0x0006620008000100 */
[----:B------:R3:W1:Y:S01]  /*07e0*/  SYNCS.EXCH.64 URZ, [UR7+0x98], UR4 ;  /* 0x0000980407ff75b2 */ /* 0x0006620008000100 */
[----:B------:R3:W1:Y:S01]  /*07f0*/  SYNCS.EXCH.64 URZ, [UR7+0x80], UR10 ;  /* 0x0000800a07ff75b2 */ /* 0x0006620008000100 */
[----:B------:R3:W1:Y:S01]  /*0800*/  SYNCS.EXCH.64 URZ, [UR7+0xa0], UR4 ;  /* 0x0000a00407ff75b2 */ /* 0x0006620008000100 */
[----:B------:R3:W1:Y:S01]  /*0810*/  SYNCS.EXCH.64 URZ, [UR7+0x88], UR10 ;  /* 0x0000880a07ff75b2 */ /* 0x0006620008000100 */
[----:B------:R3:W1:Y:S01]  /*0820*/  SYNCS.EXCH.64 URZ, [UR7+0xa8], UR4 ;  /* 0x0000a80407ff75b2 */ /* 0x0006620008000100 */
[----:B------:R-:W-:Y:S01]  /*0830*/  NOP ;  /* 0x0000000000007918 */ /* 0x000fe20000000000 */
.L_x_10:
[----:B------:R-:W2:Y:S01]  /*0840*/  SHFL.IDX PT, R2, R154, RZ, 0x1f ;  /* 0x00001fff9a027589 */ /* 0x000ea200000e0000 */
[----:B------:R-:W-:Y:S01]  /*0850*/  NOP ;  /* 0x0000000000007918 */ /* 0x000fe20000000000 */
[----:B--2---:R-:W-:-:S13]  /*0860*/  ISETP.NE.AND P0, PT, R2, 0x3, PT ;  /* 0x000000030200780c */ /* 0x004fda0003f05270 */
[----:B------:R-:W-:Y:S05]  /*0870*/  @P0 BRA `(.L_x_11) ;  /* 0x0000000000300947 */ /* 0x000fea0003800000 */
[----:B---3--:R-:W2:Y:S01]  /*0880*/  S2UR UR5, SR_CgaCtaId ;  /* 0x00000000000579c3 */ /* 0x008ea20000008800 */
[----:B------:R-:W-:Y:S01]  /*0890*/  UMOV UR7, 0x400 ;  /* 0x0000040000077882 */ /* 0x000fe20000000000 */
[----:B------:R-:W-:Y:S01]  /*08a0*/  UMOV UR4, 0x20 ;  /* 0x0000002000047882 */ /* 0x000fe20000000000 */
[----:B------:R-:W-:Y:S01]  /*08b0*/  ELECT P0, URZ, PT ;  /* 0x0000000000ff782f */ /* 0x000fe20003800000 */
[----:B------:R-:W-:-:S04]  /*08c0*/  UIADD3 UR10, UPT, UPT, -UR4, 0x100000, URZ ;  /* 0x00100000040a7890 */ /* 0x000fc8000fffe1ff */
[----:B------:R-:W-:Y:S02]  /*08d0*/  USHF.L.U32 UR11, UR10, 0xb, URZ ;  /* 0x0000000b0a0b7899 */ /* 0x000fe400080006ff */
[----:B------:R-:W-:Y:S02]  /*08e0*/  USHF.L.U32 UR10, UR10, 0x1, URZ ;  /* 0x000000010a0a7899 */ /* 0x000fe400080006ff */
[----:B--2---:R-:W-:Y:S01]  /*08f0*/  ULEA UR5, UR5, UR7, 0x18 ;  /* 0x0000000705057291 */ /* 0x004fe2000f8ec0ff */
[----:B------:R-:W2:Y:S11]  /*0900*/  FENCE.VIEW.ASYNC.S ;  /* 0x00000000000073c6 */ /* 0x000eb60000000000 */
[----:B--2---:R2:W3:Y:S01]  /*0910*/  SYNCS.EXCH.64 URZ, [UR5+0xb0], UR10 ;  /* 0x0000b00a05ff75b2 */ /* 0x0044e20008000100 */
[----:B------:R2:W1:Y:S01]  /*0920*/  SYNCS.EXCH.64 URZ, [UR5+0xb8], UR10 ;  /* 0x0000b80a05ff75b2 */ /* 0x0004620008000100 */
[----:B------:R-:W-:Y:S01]  /*0930*/  NOP ;  /* 0x0000000000007918 */ /* 0x000fe20000000000 */
.L_x_11:
[----:B------:R-:W4:Y:S01]  /*0940*/  SHFL.IDX PT, R2, R154, RZ, 0x1f ;  /* 0x00001fff9a027589 */ /* 0x000f2200000e0000 */
[----:B------:R-:W-:Y:S01]  /*0950*/  NOP ;  /* 0x0000000000007918 */ /* 0x000fe20000000000 */
[----:B----4-:R-:W-:-:S13]  /*0960*/  ISETP.NE.AND P0, PT, R2, 0x4, PT ;  /* 0x000000040200780c */ /* 0x010fda0003f05270 */
[----:B------:R-:W-:Y:S05]  /*0970*/  @P0 BRA `(.L_x_12) ;  /* 0x00000000004c0947 */ /* 0x000fea0003800000 */
[----:B--23--:R-:W2:Y:S01]  /*0980*/  S2UR UR5, SR_CgaCtaId ;  /* 0x00000000000579c3 */ /* 0x00cea20000008800 */
[----:B------:R-:W-:Y:S01]  /*0990*/  UMOV UR9, 0x100 ;  /* 0x0000010000097882 */ /* 0x000fe20000000000 */
[----:B------:R-:W-:Y:S01]  /*09a0*/  UMOV UR7, 0x400 ;  /* 0x0000040000077882 */ /* 0x000fe20000000000 */
[----:B------:R-:W-:Y:S01]  /*09b0*/  USEL UR9, UR9, 0xe0, UP2 ;  /* 0x000000e009097887 */ /* 0x000fe20009000000 */
[----:B------:R-:W-:Y:S01]  /*09c0*/  UMOV UR4, 0x1 ;  /* 0x0000000100047882 */ /* 0x000fe20000000000 */
[----:B------:R-:W-:Y:S01]  /*09d0*/  ELECT P0, URZ, PT ;  /* 0x0000000000ff782f */ /* 0x000fe20003800000 */
[----:B------:R-:W-:-:S04]  /*09e0*/  UIADD3 UR10, UPT, UPT, -UR4, 0x100000, URZ ;  /* 0x00100000040a7890 */ /* 0x000fc8000fffe1ff */
[----:B------:R-:W-:Y:S02]  /*09f0*/  USHF.L.U32 UR11, UR10, 0xb, URZ ;  /* 0x0000000b0a0b7899 */ /* 0x000fe400080006ff */
[----:B------:R-:W-:Y:S02]  /*0a00*/  USHF.L.U32 UR10, UR10, 0x1, URZ ;  /* 0x000000010a0a7899 */ /* 0x000fe400080006ff */
[----:B------:R-:W-:-:S04]  /*0a10*/  UIADD3 UR12, UPT, UPT, -UR9, 0x100000, URZ ;  /* 0x00100000090c7890 */ /* 0x000fc8000fffe1ff */
[----:B------:R-:W-:Y:S02]  /*0a20*/  USHF.L.U32 UR13, UR12, 0xb, URZ ;  /* 0x0000000b0c0d7899 */ /* 0x000fe400080006ff */
[----:B------:R-:W-:Y:S02]  /*0a30*/  USHF.L.U32 UR12, UR12, 0x1, URZ ;  /* 0x000000010c0c7899 */ /* 0x000fe400080006ff */
[----:B--2---:R-:W-:Y:S01]  /*0a40*/  ULEA UR5, UR5, UR7, 0x18 ;  /* 0x0000000705057291 */ /* 0x004fe2000f8ec0ff */
[----:B------:R-:W2:Y:S11]  /*0a50*/  FENCE.VIEW.ASYNC.S ;  /* 0x00000000000073c6 */ /* 0x000eb60000000000 */
[----:B--2---:R4:W2:Y:S01]  /*0a60*/  SYNCS.EXCH.64 URZ, [UR5+0xc0], UR10 ;  /* 0x0000c00a05ff75b2 */ /* 0x0048a20008000100 */
[----:B------:R4:W3:Y:S01]  /*0a70*/  SYNCS.EXCH.64 URZ, [UR5+0xd0], UR12 ;  /* 0x0000d00c05ff75b2 */ /* 0x0008e20008000100 */
[----:B------:R4:W1:Y:S01]  /*0a80*/  SYNCS.EXCH.64 URZ, [UR5+0xc8], UR10 ;  /* 0x0000c80a05ff75b2 */ /* 0x0008620008000100 */
[----:B------:R4:W1:Y:S02]  /*0a90*/  SYNCS.EXCH.64 URZ, [UR5+0xd8], UR12 ;  /* 0x0000d80c05ff75b2 */ /* 0x0008640008000100 */
[----:B----4-:R-:W-:Y:S01]  /*0aa0*/  NOP ;  /* 0x0000000000007918 */ /* 0x010fe20000000000 */
.L_x_12:
[----:B------:R-:W4:Y:S01]  /*0ab0*/  SHFL.IDX PT, R2, R154, RZ, 0x1f ;  /* 0x00001fff9a027589 */ /* 0x000f2200000e0000 */
[----:B------:R-:W-:Y:S01]  /*0ac0*/  NOP ;  /* 0x0000000000007918 */ /* 0x000fe20000000000 */
[----:B----4-:R-:W-:-:S13]  /*0ad0*/  ISETP.NE.AND P0, PT, R2, 0x5, PT ;  /* 0x000000050200780c */ /* 0x010fda0003f05270 */
[----:B------:R-:W-:Y:S05]  /*0ae0*/  @P0 BRA `(.L_x_13) ;  /* 0x0000000000480947 */ /* 0x000fea0003800000 */
[----:B---3--:R-:W3:Y:S01]  /*0af0*/  S2UR UR7, SR_CgaCtaId ;  /* 0x00000000000779c3 */ /* 0x008ee20000008800 */
[----:B------:R-:W-:Y:S01]  /*0b00*/  UMOV UR9, 0x400 ;  /* 0x0000040000097882 */ /* 0x000fe20000000000 */
[----:B--2---:R-:W-:Y:S01]  /*0b10*/  UMOV UR5, 0x1 ;  /* 0x0000000100057882 */ /* 0x004fe20000000000 */
        /* <DEDUP_REMOVED lines=9> */
[----:B------:R-:W2:Y:S11]  /*0bb0*/  FENCE.VIEW.ASYNC.S ;  /* 0x00000000000073c6 */ /* 0x000eb60000000000 */
[----:B--2---:R4:W2:Y:S01]  /*0bc0*/  SYNCS.EXCH.64 URZ, [UR7+0xe0], UR10 ;  /* 0x0000e00a07ff75b2 */ /* 0x0048a20008000100 */
[----:B------:R4:W3:Y:S01]  /*0bd0*/  SYNCS.EXCH.64 URZ, [UR7+0xf0], UR4 ;  /* 0x0000f00407ff75b2 */ /* 0x0008e20008000100 */
[----:B------:R4:W1:Y:S01]  /*0be0*/  SYNCS.EXCH.64 URZ, [UR7+0xe8], UR10 ;  /* 0x0000e80a07ff75b2 */ /* 0x0008620008000100 */
[----:B------:R4:W1:Y:S02]  /*0bf0*/  SYNCS.EXCH.64 URZ, [UR7+0xf8], UR4 ;  /* 0x0000f80407ff75b2 */ /* 0x0008640008000100 */
[----:B----4-:R-:W-:Y:S01]  /*0c00*/  NOP ;  /* 0x0000000000007918 */ /* 0x010fe20000000000 */
.L_x_13:
[----:B------:R-:W4:Y:S01]  /*0c10*/  SHFL.IDX PT, R2, R154, RZ, 0x1f ;  /* 0x00001fff9a027589 */ /* 0x000f2200000e0000 */
[----:B------:R-:W-:Y:S01]  /*0c20*/  NOP ;  /* 0x0000000000007918 */ /* 0x000fe20000000000 */
[----:B----4-:R-:W-:-:S13]  /*0c30*/  ISETP.NE.AND P0, PT, R2, 0x3, PT ;  /* 0x000000030200780c */ /* 0x010fda0003f05270 */
[----:B------:R-:W-:Y:S05]  /*0c40*/  @P0 BRA `(.L_x_14) ;  /* 0x0000000000380947 */ /* 0x000fea0003800000 */
[----:B--23--:R-:W2:Y:S01]  /*0c50*/  S2UR UR5, SR_CgaCtaId ;  /* 0x00000000000579c3 */ /* 0x00cea20000008800 */
        /* <DEDUP_REMOVED lines=13> */
.L_x_14:
[----:B--23--:R-:W2:Y:S01]  /*0d30*/  S2UR UR5, SR_CTAID.X ;  /* 0x00000000000579c3 */ /* 0x00cea20000002500 */
[----:B------:R-:W-:-:S05]  /*0d40*/  CS2R.32 R152, SR_CgaSize ;  /* 0x0000000000987805 */ /* 0x000fca0000008a00 */
[----:B------:R-:W-:-:S05]  /*0d50*/  IMAD R152, R152, -0xa0, RZ ;  /* 0xffffff6098987824 */ /* 0x000fca00078e02ff */
[----:B------:R-:W-:-:S14]  /*0d60*/  R2UR UR9, R152 ;  /* 0x00000000980972ca */ /* 0x000fdc00000e0000 */
[----:B------:R-:W3:Y:S01]  /*0d70*/  LDCU UR9, c[0x0][UR9+0x2b0] ;  /* 0x00005600090977ac */ /* 0x000ee20008000800 */
[----:B------:R-:W-:Y:S01]  /*0d80*/  NOP ;  /* 0x0000000000007918 */ /* 0x000fe20000000000 */
[----:B------:R-:W-:-:S05]  /*0d90*/  CS2R.32 R152, SR_CgaSize ;  /* 0x0000000000987805 */ /* 0x000fca0000008a00 */
[----:B------:R-:W-:-:S05]  /*0da0*/  IMAD R152, R152, -0xa0, RZ ;  /* 0xffffff6098987824 */ /* 0x000fca00078e02ff */
[----:B------:R-:W-:-:S14]  /*0db0*/  R2UR UR7, R152 ;  /* 0x00000000980772ca */ /* 0x000fdc00000e0000 */
[----:B------:R-:W4:Y:S01]  /*0dc0*/  LDCU UR7, c[0x0][UR7+0x2b4] ;  /* 0x00005680070777ac */ /* 0x000f220008000800 */
[----:B------:R-:W1:Y:S08]  /*0dd0*/  S2UR UR4, SR_CTAID.Y ;  /* 0x00000000000479c3 */ /* 0x000e700000002600 */
[----:B------:R-:W4:Y:S01]  /*0de0*/  LDC R9, c[0x0][0xb24] ;  /* 0x0002c900ff097b82 */ /* 0x000f220000000800 */
[----:B--2---:R-:W-:-:S02]  /*0df0*/  I2FP.F32.U32 R4, UR5 ;  /* 0x0000000500047c45 */ /* 0x004fc40008201000 */
[----:B------:R-:W-:-:S05]  /*0e00*/  CS2R.32 R5, SR_CgaSize ;  /* 0x0000000000057805 */ /* 0x000fca0000008a00 */
[----:B------:R-:W-:-:S06]  /*0e10*/  IMAD R5, R5, -0xa0, RZ ;  /* 0xffffff6005057824 */ /* 0x000fcc00078e02ff */
[----:B------:R-:W2:Y:S01]  /*0e20*/  LDC R5, c[0x0][R5+0x2a0] ;  /* 0x0000a80005057b82 */ /* 0x000ea20000000800 */
[----:B------:R-:W-:Y:S01]  /*0e30*/  MOV R21, UR5 ;  /* 0x0000000500157c02 */ /* 0x000fe20008000f00 */
[----:B---3--:R-:W-:Y:S01]  /*0e40*/  FMUL R4, R4, UR9 ;  /* 0x0000000904047c20 */ /* 0x008fe20008400000 */
[----:B-1----:R-:W-:Y:S02]  /*0e50*/  I2FP.F32.U32 R2, UR4 ;  /* 0x0000000400027c45 */ /* 0x002fe40008201000 */
[----:B------:R-:W-:-:S05]  /*0e60*/  CS2R.32 R3, SR_CgaSize ;  /* 0x0000000000037805 */ /* 0x000fca0000008a00 */
[----:B------:R-:W-:-:S06]  /*0e70*/  IMAD R3, R3, -0xa0, RZ ;  /* 0xffffff6003037824 */ /* 0x000fcc00078e02ff */
[----:B------:R-:W1:Y:S01]  /*0e80*/  LDC R3, c[0x0][R3+0x2a4] ;  /* 0x0000a90003037b82 */ /* 0x000e620000000800 */
[----:B------:R-:W3:Y:S01]  /*0e90*/  F2I.U32.TRUNC.NTZ R152, R4 ;  /* 0x0000000400987305 */ /* 0x000ee2000020f000 */
[----:B------:R-:W-:Y:S01]  /*0ea0*/  MOV R20, UR4 ;  /* 0x0000000400147c02 */ /* 0x000fe20008000f00 */
[----:B----4-:R-:W-:-:S05]  /*0eb0*/  FMUL R2, R2, UR7 ;  /* 0x0000000702027c20 */ /* 0x010fca0008400000 */
[----:B------:R-:W-:Y:S01]  /*0ec0*/  BAR.SYNC.DEFER_BLOCKING 0x0 ;  /* 0x0000000000007b1d */ /* 0x000fe20000010000 */
[----:B------:R-:W-:-:S05]  /*0ed0*/  ISETP.GE.AND P0, PT, R9, 0x1, PT ;  /* 0x000000010900780c */ /* 0x000fca0003f06270 */
[----:B------:R-:W4:Y:S02]  /*0ee0*/  F2I.U32.TRUNC.NTZ R150, R2 ;  /* 0x0000000200967305 */ /* 0x000f24000020f000 */
[----:B------:R-:W1:Y:S01]  /*0ef0*/  S2UR UR36, SR_CTAID.Z ;  /* 0x00000000002479c3 */ /* 0x000e620000002700 */
[----:B---3--:R-:W-:-:S05]  /*0f00*/  IADD3 R152, PT, PT, -R152, RZ, RZ ;  /* 0x000000ff98987210 */ /* 0x008fca0007ffe1ff */
[----:B--2---:R-:W-:Y:S01]  /*0f10*/  IMAD R152, R5, R152, UR5 ;  /* 0x0000000505987e24 */ /* 0x004fe2000f8e0298 */
[----:B----4-:R-:W-:-:S05]  /*0f20*/  IADD3 R150, PT, PT, -R150, RZ, RZ ;  /* 0x000000ff96967210 */ /* 0x010fca0007ffe1ff */
[----:B-1----:R-:W-:Y:S01]  /*0f30*/  IMAD R150, R3, R150, UR4 ;  /* 0x0000000403967e24 */ /* 0x002fe2000f8e0296 */
[----:B------:R-:W-:Y:S06]  /*0f40*/  @!P0 BRA `(.L_x_15) ;  /* 0x0000000000b88947 */ /* 0x000fec0003800000 */
[----:B------:R-:W1:Y:S01]  /*0f50*/  LDC.64 R4, c[0x0][0xb18] ;  /* 0x0002c600ff047b82 */ /* 0x000e620000000a00 */
[----:B------:R-:W-:-:S07]  /*0f60*/  ISETP.NE.AND P0, PT, R9, 0x1, PT ;  /* 0x000000010900780c */ /* 0x000fce0003f05270 */
[----:B------:R-:W2:Y:S08]  /*0f70*/  LDC R10, c[0x0][0xb0c] ;  /* 0x0002c300ff0a7b82 */ /* 0x000eb00000000800 */
[----:B------:R-:W3:Y:S08]  /*0f80*/  LDC R11, c[0x0][0x370] ;  /* 0x0000dc00ff0b7b82 */ /* 0x000ef00000000800 */
[----:B------:R-:W4:Y:S01]  /*0f90*/  LDC R12, c[0x0][0x374] ;  /* 0x0000dd00ff0c7b82 */ /* 0x000f220000000800 */
[----:B-1----:R-:W-:-:S07]  /*0fa0*/  ISETP.NE.AND P1, PT, R4, 0x1, PT ;  /* 0x000000010400780c */ /* 0x002fce0003f25270 */
[----:B------:R-:W3:Y:S01]  /*0fb0*/  LDC.64 R6, c[0x0][0xb10] ;  /* 0x0002c400ff067b82 */ /* 0x000ee20000000a00 */
[----:B--2---:R-:W-:-:S07]  /*0fc0*/  ISETP.NE.AND P2, PT, R10, 0x1, PT ;  /* 0x000000010a00780c */ /* 0x004fce0003f45270 */
[----:B------:R-:W1:Y:S08]  /*0fd0*/  LDC R8, c[0x0][0xb20] ;  /* 0x0002c800ff087b82 */ /* 0x000e700000000800 */
[----:B------:R-:W2:Y:S01]  /*0fe0*/  LDC.64 R2, c[0x0][0xb28] ;  /* 0x0002ca00ff027b82 */ /* 0x000ea20000000a00 */
[----:B----4-:R-:W-:-:S04]  /*0ff0*/  IMAD.HI.U32 R13, R12, R5, RZ ;  /* 0x000000050c0d7227 */ /* 0x010fc800078e00ff */
[----:B------:R-:W-:-:S04]  /*1000*/  IMAD.HI.U32 R5, R20, R5, RZ ;  /* 0x0000000514057227 */ /* 0x000fc800078e00ff */
[----:B---3--:R-:W-:-:S04]  /*1010*/  IMAD.HI.U32 R14, R11, R6, RZ ;  /* 0x000000060b0e7227 */ /* 0x008fc800078e00ff */
[C---:B------:R-:W-:Y:S01]  /*1020*/  IMAD.HI.U32 R16, R21.reuse, R6, RZ ;  /* 0x0000000615107227 */ /* 0x040fe200078e00ff */
[-C--:B------:R-:W-:Y:S02]  /*1030*/  @P2 SHF.R.U32.HI R11, RZ, R7.reuse, R14 ;  /* 0x00000007ff0b2219 */ /* 0x080fe4000001160e */
[-C--:B-1----:R-:W-:Y:S02]  /*1040*/  @P1 SHF.R.U32.HI R12, RZ, R8.reuse, R13 ;  /* 0x00000008ff0c1219 */ /* 0x082fe4000001160d */
[----:B------:R-:W-:Y:S02]  /*1050*/  SHF.R.U32.HI R5, RZ, R8, R5 ;  /* 0x00000008ff057219 */ /* 0x000fe40000011605 */
[----:B------:R-:W-:Y:S02]  /*1060*/  SHF.R.U32.HI R16, RZ, R7, R16 ;  /* 0x00000007ff107219 */ /* 0x000fe40000011610 */
[----:B------:R-:W-:Y:S01]  /*1070*/  SEL R5, R20, R5, !P1 ;  /* 0x0000000514057207 */ /* 0x000fe20004800000 */
[----:B--2---:R-:W-:Y:S01]  /*1080*/  IMAD.HI.U32 R14, R12, R2, RZ ;  /* 0x000000020c0e7227 */ /* 0x004fe200078e00ff */
[----:B------:R-:W-:-:S02]  /*1090*/  SEL R7, R21, R16, !P2 ;  /* 0x0000001015077207 */ /* 0x000fc40005000000 */
[----:B------:R-:W-:Y:S01]  /*10a0*/  IADD3 R13, PT, PT, -R5, RZ, RZ ;  /* 0x000000ff050d7210 */ /* 0x000fe20007ffe1ff */
[----:B------:R-:W-:Y:S01]  /*10b0*/  IMAD.HI.U32 R6, R11, R2, RZ ;  /* 0x000000020b067227 */ /* 0x000fe200078e00ff */
[----:B------:R-:W-:-:S03]  /*10c0*/  @P0 SHF.R.U32.HI R12, RZ, R3, R14 ;  /* 0x00000003ff0c0219 */ /* 0x000fc6000001160e */
[----:B------:R-:W-:Y:S01]  /*10d0*/  IMAD R13, R4, R13, R20 ;  /* 0x0000000d040d7224 */ /* 0x000fe200078e0214 */
[----:B------:R-:W-:Y:S01]  /*10e0*/  @P0 SHF.R.U32.HI R11, RZ, R3, R6 ;  /* 0x00000003ff0b0219 */ /* 0x000fe20000011606 */
[----:B------:R-:W-:-:S04]  /*10f0*/  IMAD R12, R12, R9, RZ ;  /* 0x000000090c0c7224 */ /* 0x000fc800078e02ff */
[----:B------:R-:W-:Y:S01]  /*1100*/  IMAD R6, R11, R9, RZ ;  /* 0x000000090b067224 */ /* 0x000fe200078e02ff */
[----:B------:R-:W-:-:S04]  /*1110*/  ISETP.GE.AND P1, PT, R5, R12, PT ;  /* 0x0000000c0500720c */ /* 0x000fc80003f26270 */
[----:B------:R-:W-:Y:S01]  /*1120*/  ISETP.GE.OR P1, PT, R7, R6, P1 ;  /* 0x000000060700720c */ /* 0x000fe20000f26670 */
[----:B------:R-:W-:-:S05]  /*1130*/  IMAD.HI.U32 R6, R5, R2, RZ ;  /* 0x0000000205067227 */ /* 0x000fca00078e00ff */
[----:B------:R-:W-:-:S04]  /*1140*/  SHF.R.U32.HI R6, RZ, R3, R6 ;  /* 0x00000003ff067219 */ /* 0x000fc80000011606 */
[----:B------:R-:W-:-:S03]  /*1150*/  SEL R6, R5, R6, !P0 ;  /* 0x0000000605067207 */ /* 0x000fc60004000000 */
[----:B------:R-:W-:Y:S01]  /*1160*/  @!P1 IMAD.HI.U32 R8, R7, R2, RZ ;  /* 0x0000000207089227 */ /* 0x000fe200078e00ff */
[----:B------:R-:W-:-:S04]  /*1170*/  IADD3 R2, PT, PT, -R6, RZ, RZ ;  /* 0x000000ff06027210 */ /* 0x000fc80007ffe1ff */
[----:B------:R-:W-:Y:S01]  /*1180*/  @!P1 SHF.R.U32.HI R8, RZ, R3, R8 ;  /* 0x00000003ff089219 */ /* 0x000fe20000011608 */
[----:B------:R-:W-:-:S03]  /*1190*/  IMAD R2, R9, R2, R5 ;  /* 0x0000000209027224 */ /* 0x000fc600078e0205 */
[----:B------:R-:W-:-:S05]  /*11a0*/  @!P1 SEL R3, R7, R8, !P0 ;  /* 0x0000000807039207 */ /* 0x000fca0004000000 */
[--C-:B------:R-:W-:Y:S02]  /*11b0*/  @!P1 IMAD.IADD R6, R6, 0x1, -R3.reuse ;  /* 0x0000000106069824 */ /* 0x100fe400078e0a03 */
[----:B------:R-:W-:Y:S01]  /*11c0*/  @!P1 IMAD R3, R2, R11, R3 ;  /* 0x0000000b02039224 */ /* 0x000fe200078e0203 */
[----:B------:R-:W-:Y:S01]  /*11d0*/  IADD3 R2, PT, PT, -R7, RZ, RZ ;  /* 0x000000ff07027210 */ /* 0x000fe20007ffe1ff */
[----:B------:R-:W-:Y:S02]  /*11e0*/  @!P1 IMAD R5, R6, R9, R7 ;  /* 0x0000000906059224 */ /* 0x000fe400078e0207 */
[----:B------:R-:W-:Y:S02]  /*11f0*/  @!P1 IMAD.MOV.U32 R7, RZ, RZ, R3 ;  /* 0x000000ffff079224 */ /* 0x000fe400078e0003 */
[----:B------:R-:W-:Y:S02]  /*1200*/  IMAD R2, R10, R2, R21 ;  /* 0x000000020a027224 */ /* 0x000fe400078e0215 */
[----:B------:R-:W-:-:S02]  /*1210*/  IMAD R20, R5, R4, R13 ;  /* 0x0000000405147224 */ /* 0x000fc400078e020d */
[----:B------:R-:W-:Y:S02]  /*1220*/  IMAD R21, R7, R10, R2 ;  /* 0x0000000a07157224 */ /* 0x000fe400078e0202 */
.L_x_15:
[----:B------:R-:W1:Y:S01]  /*1230*/  LDCU UR4, c[0x0][0xb30] ;  /* 0x00016600ff0477ac */ /* 0x000e620008000800 */
[----:B------:R-:W2:Y:S08]  /*1240*/  S2UR UR37, SR_CgaCtaId ;  /* 0x00000000002579c3 */ /* 0x000eb00000008800 */
[----:B------:R-:W3:Y:S01]  /*1250*/  LDC R72, c[0x0][0xb24] ;  /* 0x0002c900ff487b82 */ /* 0x000ee20000000800 */
[----:B-1----:R-:W-:-:S09]  /*1260*/  UISETP.NE.AND UP1, UPT, UR4, 0x1, UPT ;  /* 0x000000010400788c */ /* 0x002fd2000bf25270 */
[----:B--2---:R-:W-:Y:S05]  /*1270*/  BRA.U UP1, `(.L_x_16) ;  /* 0x0000000101407547 */ /* 0x004fea000b800000 */
[----:B------:R-:W1:Y:S08]  /*1280*/  LDC.64 R4, c[0x0][0xb10] ;  /* 0x0002c400ff047b82 */ /* 0x000e700000000a00 */
[----:B------:R-:W2:Y:S08]  /*1290*/  LDC.64 R2, c[0x0][0xb18] ;  /* 0x0002c600ff027b82 */ /* 0x000eb00000000a00 */
[----:B------:R-:W4:Y:S08]  /*12a0*/  LDC R6, c[0x0][0xb20] ;  /* 0x0002c800ff067b82 */ /* 0x000f300000000800 */
[----:B------:R-:W3:Y:S01]  /*12b0*/  LDC R8, c[0x0][0xb0c] ;  /* 0x0002c300ff087b82 */ /* 0x000ee20000000800 */
[----:B-1----:R-:W-:-:S05]  /*12c0*/  IMAD.HI.U32 R4, R21, R4, RZ ;  /* 0x0000000415047227 */ /* 0x002fca00078e00ff */
[----:B------:R-:W-:Y:S01]  /*12d0*/  SHF.R.U32.HI R4, RZ, R5, R4 ;  /* 0x00000005ff047219 */ /* 0x000fe20000011604 */
[----:B--2---:R-:W-:Y:S01]  /*12e0*/  IMAD.HI.U32 R3, R20, R3, RZ ;  /* 0x0000000314037227 */ /* 0x004fe200078e00ff */
[----:B------:R-:W-:-:S04]  /*12f0*/  ISETP.NE.AND P0, PT, R2, 0x1, PT ;  /* 0x000000010200780c */ /* 0x000fc80003f05270 */
[----:B----4-:R-:W-:-:S04]  /*1300*/  SHF.R.U32.HI R3, RZ, R6, R3 ;  /* 0x00000006ff037219 */ /* 0x010fc80000011603 */
[----:B------:R-:W-:Y:S02]  /*1310*/  SEL R3, R20, R3, !P0 ;  /* 0x0000000314037207 */ /* 0x000fe40004000000 */
[----:B---3--:R-:W-:-:S04]  /*1320*/  ISETP.NE.AND P1, PT, R8, 0x1, PT ;  /* 0x000000010800780c */ /* 0x008fc80003f25270 */
[----:B------:R-:W-:-:S05]  /*1330*/  SEL R4, R21, R4, !P1 ;  /* 0x0000000415047207 */ /* 0x000fca0004800000 */
[----:B------:R-:W-:Y:S02]  /*1340*/  IMAD.IADD R5, R3, 0x1, -R4 ;  /* 0x0000000103057824 */ /* 0x000fe400078e0a04 */
[----:B------:R-:W-:Y:S02]  /*1350*/  IMAD.IADD R3, R4, 0x1, -R3 ;  /* 0x0000000104037824 */ /* 0x000fe400078e0a03 */
[----:B------:R-:W-:Y:S02]  /*1360*/  IMAD R21, R5, R8, R21 ;  /* 0x0000000805157224 */ /* 0x000fe400078e0215 */
[----:B------:R-:W-:-:S07]  /*1370*/  IMAD R20, R3, R2, R20 ;  /* 0x0000000203147224 */ /* 0x000fce00078e0214 */
.L_x_16:
[----:B------:R-:W-:Y:S01]  /*1380*/  BAR.SYNC.DEFER_BLOCKING 0x0 ;  /* 0x0000000000007b1d */ /* 0x000fe20000010000 */
[----:B------:R-:W-:Y:S01]  /*1390*/  UISETP.NE.AND UP1, UPT, UR8, 0x2, UPT ;  /* 0x000000020800788c */ /* 0x000fe2000bf25270 */
[----:B------:R-:W-:Y:S02]  /*13a0*/  ISETP.NE.OR P5, PT, R0, 0x2, !P5 ;  /* 0x000000020000780c */ /* 0x000fe40006fa5670 */
[----:B------:R-:W-:-:S06]  /*13b0*/  LOP3.LUT R2, R167, 0x1f, RZ, 0xc0, !PT ;  /* 0x0000001fa7027812 */ /* 0x000fcc00078ec0ff */
[----:B------:R-:W-:Y:S05]  /*13c0*/  BRA.U UP1, `(.L_x_17) ;  /* 0x0000001101cc7547 */ /* 0x000fea000b800000 */
[----:B------:R-:W1:Y:S01]  /*13d0*/  LDCU UR13, c[0x0][0x38c] ;  /* 0x00007180ff0d77ac */ /* 0x000e620008000800 */
[----:B------:R-:W2:Y:S01]  /*13e0*/  LDC R9, c[0x0][0x370] ;  /* 0x0000dc00ff097b82 */ /* 0x000ea20000000800 */
[----:B------:R-:W-:Y:S01]  /*13f0*/  PLOP3.LUT P1, PT, PT, PT, UP2, 0x80, 0x8 ;  /* 0x000000000008781c */ /* 0x000fe20003f2f028 */
[----:B------:R-:W-:Y:S01]  /*1400*/  HFMA2 R12, -RZ, RZ, 0, 0 ;  /* 0x00000000ff0c7431 */ /* 0x000fe200000001ff */
[----:B------:R-:W-:Y:S01]  /*1410*/  ISETP.EQ.OR P4, PT, R2, RZ, P5 ;  /* 0x000000ff0200720c */ /* 0x000fe20002f82670 */
[----:B------:R-:W-:Y:S01]  /*1420*/  IMAD.MOV.U32 R15, RZ, RZ, 0x1 ;  /* 0x00000001ff0f7424 */ /* 0x000fe200078e00ff */
[----:B------:R-:W-:Y:S01]  /*1430*/  PLOP3.LUT P1, PT, P1, PT, PT, 0x8, 0x80 ;  /* 0x000000000080781c */ /* 0x000fe20000f2e170 */
[----:B------:R-:W-:Y:S01]  /*1440*/  IMAD.MOV.U32 R14, RZ, RZ, RZ ;  /* 0x000000ffff0e7224 */ /* 0x000fe200078e00ff */
[----:B------:R-:W-:Y:S01]  /*1450*/  MOV R8, 0x1 ;  /* 0x0000000100087802 */ /* 0x000fe20000000f00 */
[----:B------:R-:W4:Y:S01]  /*1460*/  LDC R0, c[0x0][0x374] ;  /* 0x0000dd00ff007b82 */ /* 0x000f220000000800 */
[----:B------:R-:W-:Y:S01]  /*1470*/  IMAD.MOV.U32 R10, RZ, RZ, RZ ;  /* 0x000000ffff0a7224 */ /* 0x000fe200078e00ff */
[----:B------:R-:W2:Y:S01]  /*1480*/  LDCU.64 UR22, c[0x0][0x348] ;  /* 0x00006900ff1677ac */ /* 0x000ea20008000a00 */
[----:B------:R-:W-:Y:S01]  /*1490*/  UMOV UR6, URZ ;  /* 0x000000ff00067c82 */ /* 0x000fe20008000000 */
[----:B-1----:R-:W-:-:S04]  /*14a0*/  UIADD3 UR5, UPT, UPT, UR13, 0x3f, URZ ;  /* 0x0000003f0d057890 */ /* 0x002fc8000fffe0ff */
[----:B------:R-:W-:-:S04]  /*14b0*/  USHF.R.S32.HI UR4, URZ, 0x1f, UR5 ;  /* 0x0000001fff047899 */ /* 0x000fc80008011405 */
[----:B------:R-:W-:-:S04]  /*14c0*/  ULEA.HI UR4, UR4, UR5, URZ, 0x6 ;  /* 0x0000000504047291 */ /* 0x000fc8000f8f30ff */
[----:B------:R-:W-:Y:S02]  /*14d0*/  USHF.R.S32.HI UR15, URZ, 0x6, UR4 ;  /* 0x00000006ff0f7899 */ /* 0x000fe40008011404 */
[----:B------:R-:W-:Y:S02]  /*14e0*/  UIADD3 UR4, UPT, UPT, UR13, -0x1, URZ ;  /* 0xffffffff0d047890 */ /* 0x000fe4000fffe0ff */
[----:B------:R-:W-:Y:S02]  /*14f0*/  UISETP.LT.U32.AND UP0, UPT, UR15, 0x7, UPT ;  /* 0x000000070f00788c */ /* 0x000fe4000bf01070 */
[----:B------:R-:W-:Y:S02]  /*1500*/  UISETP.GE.U32.AND UP1, UPT, UR4, -0x7f, UPT ;  /* 0xffffff810400788c */ /* 0x000fe4000bf26070 */
[----:B------:R-:W-:Y:S02]  /*1510*/  USEL UR14, UR15, 0x7, UP0 ;  /* 0x000000070f0e7887 */ /* 0x000fe40008000000 */
[----:B------:R-:W-:-:S02]  /*1520*/  UIADD3 UR13, UPT, UPT, UR13, 0x7e, URZ ;  /* 0x0000007e0d0d7890 */ /* 0x000fc4000fffe0ff */
[----:B------:R-:W-:Y:S02]  /*1530*/  UIADD3 UR5, UPT, UPT, UR14, -0x1, URZ ;  /* 0xffffffff0e057890 */ /* 0x000fe4000fffe0ff */
[----:B------:R-:W-:-:S03]  /*1540*/  UIADD3 UR7, UPT, UPT, UR15, -UR14, URZ ;  /* 0x8000000e0f077290 */ /* 0x000fc6000fffe0ff */
[----:B------:R-:W-:-:S04]  /*1550*/  @UP1 UIADD3 UR5, UPT, UPT, UR14, URZ, URZ ;  /* 0x000000ff0e051290 */ /* 0x000fc8000fffe0ff */
[----:B--2---:R-:W-:-:S12]  /*1560*/  UIADD3 UR5, UPT, UPT, UR5, 0x1, URZ ;  /* 0x0000000105057890 */ /* 0x004fd8000fffe0ff */
.L_x_35:
[----:B------:R-:W-:Y:S01]  /*1570*/  UISETP.NE.AND UP0, UPT, UR37, URZ, UPT ;  /* 0x000000ff2500728c */ /* 0x000fe2000bf05270 */
[----:B------:R-:W1:Y:S08]  /*1580*/  S2UR UR37, SR_CgaCtaId ;  /* 0x00000000002579c3 */ /* 0x000e700000008800 */
[----:B------:R-:W-:Y:S05]  /*1590*/  BRA.U UP0, `(.L_x_18) ;  /* 0x0000000100347547 */ /* 0x000fea000b800000 */
[----:B------:R-:W2:Y:S01]  /*15a0*/  S2R R2, SR_CgaCtaId ;  /* 0x0000000000027919 */ /* 0x000ea20000008800 */
[----:B------:R-:W-:-:S04]  /*15b0*/  MOV R3, 0x400 ;  /* 0x0000040000037802 */ /* 0x000fc80000000f00 */
[----:B--2---:R-:W-:Y:S02]  /*15c0*/  LEA R3, R2, R3, 0x18 ;  /* 0x0000000302037211 */ /* 0x004fe400078ec0ff */
[----:B------:R-:W-:-:S03]  /*15d0*/  SHF.L.U32 R2, R8, 0x1f, RZ ;  /* 0x0000001f08027819 */ /* 0x000fc600000006ff */
[----:B------:R-:W-:-:S04]  /*15e0*/  IMAD R3, R10, 0x8, R3 ;  /* 0x000000080a037824 */ /* 0x000fc800078e0203 */
[----:B------:R-:W2:Y:S02]  /*15f0*/  SYNCS.PHASECHK.TRANS64.TRYWAIT P0, [R3+URZ+0x110], R2 ;  /* 0x00011002030075a7 */ /* 0x000ea400080011ff */
[----:B--2---:R-:W-:Y:S05]  /*1600*/  @!P0 BRA `(.L_x_19) ;  /* 0x0000009800f48947 */ /* 0x004fea0003800000 */
.L_x_126:
[----:B------:R-:W-:Y:S01]  /*1610*/  VIADD R10, R10, 0x1 ;  /* 0x000000010a0a7836 */ /* 0x000fe20000000000 */
[----:B------:R2:W-:Y:S04]  /*1620*/  SYNCS.ARRIVE.TRANS64.A1T0 RZ, [R3+URZ+0x100], RZ ;  /* 0x000100ff03ff79a7 */ /* 0x0005e800081000ff */
[----:B------:R-:W-:-:S04]  /*1630*/  ISETP.NE.AND P0, PT, R10, 0x2, PT ;  /* 0x000000020a00780c */ /* 0x000fc80003f05270 */
[----:B------:R-:W-:Y:S02]  /*1640*/  SEL R10, R10, RZ, P0 ;  /* 0x000000ff0a0a7207 */ /* 0x000fe40000000000 */
[----:B--2---:R-:W-:-:S04]  /*1650*/  SEL R3, RZ, 0x1, P0 ;  /* 0x00000001ff037807 */ /* 0x004fc80000000000 */
[----:B------:R-:W-:-:S07]  /*1660*/  LOP3.LUT R8, R8, R3, RZ, 0x3c, !PT ;  /* 0x0000000308087212 */ /* 0x000fce00078e3cff */
.L_x_18:
[----:B------:R-:W-:Y:S01]  /*1670*/  UMOV UR4, 0x400 ;  /* 0x0000040000047882 */ /* 0x000fe20000000000 */
[----:B------:R-:W-:Y:S01]  /*1680*/  SHF.L.U32 R2, R15, 0x1f, RZ ;  /* 0x0000001f0f027819 */ /* 0x000fe200000006ff */
[----:B-1----:R-:W-:Y:S01]  /*1690*/  ULEA UR4, UR37, UR4, 0x18 ;  /* 0x0000000425047291 */ /* 0x002fe2000f8ec0ff */
[----:B------:R-:W-:Y:S01]  /*16a0*/  R2UR UR35, R21 ;  /* 0x00000000152372ca */ /* 0x000fe200000e0000 */
[----:B------:R-:W-:Y:S01]  /*16b0*/  UISETP.GE.U32.AND UP0, UPT, UR13, 0x7f, UPT ;  /* 0x0000007f0d00788c */ /* 0x000fe2000bf06070 */
[----:B------:R-:W-:Y:S01]  /*16c0*/  R2UR UR11, R20 ;  /* 0x00000000140b72ca */ /* 0x000fe200000e0000 */
[----:B------:R-:W-:Y:S01]  /*16d0*/  ULEA UR8, UR6, UR4, 0x3 ;  /* 0x0000000406087291 */ /* 0x000fe2000f8e18ff */
[----:B------:R-:W-:-:S08]  /*16e0*/  UMOV UR24, URZ ;  /* 0x000000ff00187c82 */ /* 0x000fd00008000000 */
[----:B------:R1:W2:Y:S01]  /*16f0*/  SYNCS.PHASECHK.TRANS64.TRYWAIT P0, [UR8+0x38], R2 ;  /* 0x00003802ff0075a7 */ /* 0x0002a20008001108 */
[----:B------:R-:W-:Y:S02]  /*1700*/  USHF.L.U32 UR35, UR35, 0x7, URZ ;  /* 0x0000000723237899 */ /* 0x000fe400080006ff */
[----:B------:R-:W-:Y:S01]  /*1710*/  USHF.L.U32 UR11, UR11, 0x8, URZ ;  /* 0x000000080b0b7899 */ /* 0x000fe200080006ff */
[----:B------:R-:W-:Y:S11]  /*1720*/  BRA.U !UP0, `(.L_x_20) ;  /* 0x0000000108a87547 */ /* 0x000ff6000b800000 */
[----:B------:R-:W-:Y:S01]  /*1730*/  UMOV UR16, URZ ;  /* 0x000000ff00107c82 */ /* 0x000fe20008000000 */
[----:B------:R-:W-:-:S05]  /*1740*/  UMOV UR17, UR6 ;  /* 0x0000000600117c82 */ /* 0x000fca0008000000 */
.L_x_25:
[----:B-1----:R-:W-:Y:S01]  /*1750*/  ULEA UR33, UR17, UR4, 0x3 ;  /* 0x0000000411217291 */ /* 0x002fe2000f8e18ff */
[----:B--2---:R-:W-:Y:S01]  /*1760*/  @!P5 MOV R3, 0x6000 ;  /* 0x000060000003d802 */ /* 0x004fe20000000f00 */
[----:B--2---:R-:W-:Y:S10]  /*1770*/  @P0 BRA `(.L_x_21) ;  /* 0x00000000000c0947 */ /* 0x004ff40003800000 */
[----:B------:R-:W-:-:S04]  /*1780*/  SHF.L.U32 R5, R15, 0x1f, RZ ;  /* 0x0000001f0f057819 */ /* 0x000fc800000006ff */
[----:B------:R-:W2:Y:S02]  /*1790*/  SYNCS.PHASECHK.TRANS64.TRYWAIT P0, [UR33+0x38], R5 ;  /* 0x00003805ff0075a7 */ /* 0x000ea40008001121 */
[----:B--2---:R-:W-:Y:S05]  /*17a0*/  @!P0 BRA `(.L_x_22) ;  /* 0x0000009800a08947 */ /* 0x004fea0003800000 */
.L_x_21:
[----:B------:R2:W-:Y:S01]  /*17b0*/  @!P5 SYNCS.ARRIVE.TRANS64 RZ, [UR33], R3 ;  /* 0x00000003ffffd9a7 */ /* 0x0005e20008000021 */
[----:B------:R-:W-:Y:S04]  /*17c0*/  BSSY.RECONVERGENT B0, `(.L_x_23) ;  /* 0x0000003000007945 */ /* 0x000fe80003800200 */
[----:B------:R-:W-:Y:S05]  /*17d0*/  @P4 BRA `(.L_x_24) ;  /* 0x0000000000044947 */ /* 0x000fea0003800000 */
[----:B------:R-:W-:Y:S05]  /*17e0*/  BPT.TRAP 0x1 ;  /* 0x000000040000795c */ /* 0x000fea0000300000 */
.L_x_24:
[----:B------:R-:W-:Y:S05]  /*17f0*/  BSYNC.RECONVERGENT B0 ;  /* 0x0000000000007941 */ /* 0x000fea0003800200 */
.L_x_23:
[----:B------:R-:W-:Y:S02]  /*1800*/  UIADD3 UR6, UPT, UPT, UR17, 0x1, URZ ;  /* 0x0000000111067890 */ /* 0x000fe4000fffe0ff */
[----:B------:R-:W-:Y:S02]  /*1810*/  ULEA UR32, UR17, UR4, 0xd ;  /* 0x0000000411207291 */ /* 0x000fe4000f8e68ff */
[----:B------:R-:W-:Y:S02]  /*1820*/  UISETP.NE.AND UP0, UPT, UR6, 0x7, UPT ;  /* 0x000000070600788c */ /* 0x000fe4000bf05270 */
[----:B------:R-:W-:Y:S02]  /*1830*/  UIADD3 UR26, UP1, UPT, UR22, 0x80, URZ ;  /* 0x00000080161a7890 */ /* 0x000fe4000ff3e0ff */
[----:B------:R-:W-:Y:S02]  /*1840*/  USEL UR9, URZ, 0x1, UP0 ;  /* 0x00000001ff097887 */ /* 0x000fe40008000000 */
[----:B------:R-:W-:-:S02]  /*1850*/  USEL UR6, UR6, URZ, UP0 ;  /* 0x000000ff06067287 */ /* 0x000fc40008000000 */
[----:B------:R-:W-:Y:S02]  /*1860*/  UIADD3 UR20, UP0, UPT, UR22, 0x180, URZ ;  /* 0x0000018016147890 */ /* 0x000fe4000ff1e0ff */
[----:B------:R-:W-:Y:S01]  /*1870*/  ULEA UR8, UR6, UR4, 0x3 ;  /* 0x0000000406087291 */ /* 0x000fe2000f8e18ff */
[----:B------:R-:W-:Y:S01]  /*1880*/  LOP3.LUT R15, R15, UR9, RZ, 0x3c, !PT ;  /* 0x000000090f0f7c12 */ /* 0x000fe2000f8e3cff */
[----:B------:R-:W-:Y:S02]  /*1890*/  USHF.L.U32 UR34, UR16, 0x6, URZ ;  /* 0x0000000610227899 */ /* 0x000fe400080006ff */
[----:B------:R-:W-:Y:S01]  /*18a0*/  UIADD3.X UR27, UPT, UPT, URZ, UR23, URZ, UP1, !UPT ;  /* 0x00000017ff1b7290 */ /* 0x000fe20008ffe4ff */
[----:B-1----:R-:W-:Y:S01]  /*18b0*/  SHF.L.U32 R2, R15, 0x1f, RZ ;  /* 0x0000001f0f027819 */ /* 0x002fe200000006ff */
[----:B------:R-:W-:Y:S02]  /*18c0*/  UIADD3 UR32, UPT, UPT, UR32, 0xc400, URZ ;  /* 0x0000c40020207890 */ /* 0x000fe4000fffe0ff */
[----:B------:R-:W-:Y:S01]  /*18d0*/  UIADD3.X UR21, UPT, UPT, URZ, UR23, URZ, UP0, !UPT ;  /* 0x00000017ff157290 */ /* 0x000fe200087fe4ff */
[----:B------:R1:W1:Y:S01]  /*18e0*/  SYNCS.PHASECHK.TRANS64.TRYWAIT P0, [UR8+0x38], R2 ;  /* 0x00003802ff0075a7 */ /* 0x0002620008001108 */
[----:B------:R-:W-:Y:S01]  /*18f0*/  ULEA UR8, UR17, UR4, 0xe ;  /* 0x0000000411087291 */ /* 0x000fe2000f8e70ff */
[----:B------:R-:W-:Y:S01]  /*1900*/  UMOV UR18, 0x0 ;  /* 0x0000000000127882 */ /* 0x000fe20000000000 */
[----:B------:R-:W-:-:S02]  /*1910*/  UMOV UR19, 0x10000000 ;  /* 0x1000000000137882 */ /* 0x000fc40000000000 */
[----:B------:R-:W-:Y:S01]  /*1920*/  UIADD3 UR8, UPT, UPT, UR8, 0x1a400, URZ ;  /* 0x0001a40008087890 */ /* 0x000fe2000fffe0ff */
[----:B------:R1:W-:Y:S01]  /*1930*/  UTMALDG.3D [UR32], [UR26], desc[UR18] ;  /* 0x000012201a0075b4 */ /* 0x0003e20008011000 */
[----:B------:R-:W-:Y:S01]  /*1940*/  UMOV UR12, UR36 ;  /* 0x00000024000c7c82 */ /* 0x000fe20008000000 */
[----:B------:R-:W-:Y:S01]  /*1950*/  UMOV UR9, UR33 ;  /* 0x0000002100097c82 */ /* 0x000fe20008000000 */
[----:B------:R-:W-:Y:S01]  /*1960*/  UMOV UR10, UR34 ;  /* 0x00000022000a7c82 */ /* 0x000fe20008000000 */
[----:B------:R-:W-:Y:S01]  /*1970*/  UIADD3 UR16, UPT, UPT, UR16, 0x1, URZ ;  /* 0x0000000110107890 */ /* 0x000fe2000fffe0ff */
[----:B------:R-:W-:Y:S01]  /*1980*/  UMOV UR24, UR5 ;  /* 0x0000000500187c82 */ /* 0x000fe20008000000 */
[----:B------:R-:W-:Y:S02]  /*1990*/  UMOV UR17, UR6 ;  /* 0x0000000600117c82 */ /* 0x000fe40008000000 */
[----:B------:R1:W-:Y:S01]  /*19a0*/  UTMALDG.3D [UR8], [UR20], desc[UR18] ;  /* 0x00001208140075b4 */ /* 0x0003e20008011000 */
[----:B------:R-:W-:-:S09]  /*19b0*/  UISETP.NE.AND UP0, UPT, UR16, UR5, UPT ;  /* 0x000000051000728c */ /* 0x000fd2000bf05270 */
[----:B------:R-:W-:Y:S05]  /*19c0*/  BRA.U UP0, `(.L_x_25) ;  /* 0xfffffffd00607547 */ /* 0x000fea000b83ffff */
.L_x_20:
[----:B-1----:R-:W-:Y:S01]  /*19d0*/  ULEA UR8, UR6, UR4, 0x3 ;  /* 0x0000000406087291 */ /* 0x002fe2000f8e18ff */
[----:B------:R-:W-:Y:S01]  /*19e0*/  SHF.L.U32 R2, R15, 0x1f, RZ ;  /* 0x0000001f0f027819 */ /* 0x000fe200000006ff */
[----:B------:R-:W-:Y:S01]  /*19f0*/  @!P1 SYNCS.ARRIVE.TRANS64.A1T0 RZ, [UR4+0xb8], RZ ;  /* 0x0000b8ffffff99a7 */ /* 0x000fe20008100004 */
[----:B------:R-:W-:-:S06]  /*1a00*/  UISETP.GT.AND UP0, UPT, UR15, UR14, UPT ;  /* 0x0000000e0f00728c */ /* 0x000fcc000bf04270 */
[----:B--2---:R1:W2:Y:S03]  /*1a10*/  SYNCS.PHASECHK.TRANS64.TRYWAIT P0, [UR8+0x38], R2 ;  /* 0x00003802ff0075a7 */ /* 0x0042a60008001108 */
[----:B------:R-:W-:Y:S05]  /*1a20*/  BRA.U !UP0, `(.L_x_26) ;  /* 0x0000000108ac7547 */ /* 0x000fea000b800000 */
[----:B------:R-:W-:Y:S01]  /*1a30*/  UIADD3 UR21, UPT, UPT, UR7, UR24, URZ ;  /* 0x0000001807157290 */ /* 0x000fe2000fffe0ff */
[----:B------:R-:W-:-:S11]  /*1a40*/  UMOV UR25, UR6 ;  /* 0x0000000600197c82 */ /* 0x000fd60008000000 */
.L_x_31:
[----:B-1----:R-:W-:Y:S01]  /*1a50*/  ULEA UR17, UR25, UR4, 0x3 ;  /* 0x0000000419117291 */ /* 0x002fe2000f8e18ff */
[----:B--2---:R-:W-:Y:S01]  /*1a60*/  @!P5 MOV R3, 0x6000 ;  /* 0x000060000003d802 */ /* 0x004fe20000000f00 */
[----:B--2---:R-:W-:Y:S10]  /*1a70*/  @P0 BRA `(.L_x_27) ;  /* 0x00000000000c0947 */ /* 0x004ff40003800000 */
[----:B------:R-:W-:-:S04]  /*1a80*/  SHF.L.U32 R5, R15, 0x1f, RZ ;  /* 0x0000001f0f057819 */ /* 0x000fc800000006ff */
[----:B------:R-:W2:Y:S02]  /*1a90*/  SYNCS.PHASECHK.TRANS64.TRYWAIT P0, [UR17+0x38], R5 ;  /* 0x00003805ff0075a7 */ /* 0x000ea40008001111 */
[----:B--2---:R-:W-:Y:S05]  /*1aa0*/  @!P0 BRA `(.L_x_28) ;  /* 0x0000009400f88947 */ /* 0x004fea0003800000 */
.L_x_27:
[----:B------:R2:W-:Y:S01]  /*1ab0*/  @!P5 SYNCS.ARRIVE.TRANS64 RZ, [UR17], R3 ;  /* 0x00000003ffffd9a7 */ /* 0x0005e20008000011 */
[----:B------:R-:W-:Y:S04]  /*1ac0*/  BSSY.RECONVERGENT B0, `(.L_x_29) ;  /* 0x0000003000007945 */ /* 0x000fe80003800200 */
[----:B------:R-:W-:Y:S05]  /*1ad0*/  @P4 BRA `(.L_x_30) ;  /* 0x0000000000044947 */ /* 0x000fea0003800000 */
[----:B------:R-:W-:Y:S05]  /*1ae0*/  BPT.TRAP 0x1 ;  /* 0x000000040000795c */ /* 0x000fea0000300000 */
.L_x_30:
[----:B------:R-:W-:Y:S05]  /*1af0*/  BSYNC.RECONVERGENT B0 ;  /* 0x0000000000007941 */ /* 0x000fea0003800200 */
.L_x_29:
        /* <DEDUP_REMOVED lines=10> */
[----:B------:R-:W-:Y:S01]  /*1ba0*/  UIADD3 UR16, UPT, UPT, UR16, 0xc400, URZ ;  /* 0x0000c40010107890 */ /* 0x000fe2000fffe0ff */
[----:B-1----:R-:W-:Y:S01]  /*1bb0*/  SHF.L.U32 R2, R15, 0x1f, RZ ;  /* 0x0000001f0f027819 */ /* 0x002fe200000006ff */
[----:B------:R-:W-:Y:S02]  /*1bc0*/  UIADD3.X UR31, UPT, UPT, URZ, UR23, URZ, UP1, !UPT ;  /* 0x00000017ff1f7290 */ /* 0x000fe40008ffe4ff */
[----:B------:R-:W-:Y:S01]  /*1bd0*/  UIADD3.X UR29, UPT, UPT, URZ, UR23, URZ, UP0, !UPT ;  /* 0x00000017ff1d7290 */ /* 0x000fe200087fe4ff */
[----:B------:R1:W1:Y:S01]  /*1be0*/  SYNCS.PHASECHK.TRANS64.TRYWAIT P0, [UR8+0x38], R2 ;  /* 0x00003802ff0075a7 */ /* 0x0002620008001108 */
[----:B------:R-:W-:Y:S01]  /*1bf0*/  ULEA UR8, UR25, UR4, 0xe ;  /* 0x0000000419087291 */ /* 0x000fe2000f8e70ff */
[----:B------:R-:W-:Y:S01]  /*1c00*/  UMOV UR26, 0x0 ;  /* 0x00000000001a7882 */ /* 0x000fe20000000000 */
[----:B------:R-:W-:-:S02]  /*1c10*/  UMOV UR27, 0x10000000 ;  /* 0x10000000001b7882 */ /* 0x000fc40000000000 */
[----:B------:R-:W-:Y:S01]  /*1c20*/  UIADD3 UR8, UPT, UPT, UR8, 0x1a400, URZ ;  /* 0x0001a40008087890 */ /* 0x000fe2000fffe0ff */
[----:B------:R-:W-:Y:S01]  /*1c30*/  UMOV UR19, UR35 ;  /* 0x0000002300137c82 */ /* 0x000fe20008000000 */
[----:B------:R-:W-:Y:S01]  /*1c40*/  UMOV UR20, UR36 ;  /* 0x0000002400147c82 */ /* 0x000fe20008000000 */
[----:B------:R-:W-:Y:S01]  /*1c50*/  UMOV UR12, UR36 ;  /* 0x00000024000c7c82 */ /* 0x000fe20008000000 */
[----:B------:R-:W-:Y:S01]  /*1c60*/  UMOV UR9, UR17 ;  /* 0x0000001100097c82 */ /* 0x000fe20008000000 */
[----:B------:R-:W-:Y:S01]  /*1c70*/  UMOV UR10, UR18 ;  /* 0x00000012000a7c82 */ /* 0x000fe20008000000 */
[----:B------:R1:W-:Y:S01]  /*1c80*/  UTMALDG.3D [UR16], [UR30], desc[UR26] ;  /* 0x00001a101e0075b4 */ /* 0x0003e20008011000 */
[----:B------:R-:W-:Y:S01]  /*1c90*/  UIADD3 UR24, UPT, UPT, UR24, 0x1, URZ ;  /* 0x0000000118187890 */ /* 0x000fe2000fffe0ff */
[----:B------:R-:W-:-:S03]  /*1ca0*/  UMOV UR25, UR6 ;  /* 0x0000000600197c82 */ /* 0x000fc60008000000 */
[----:B------:R-:W-:Y:S01]  /*1cb0*/  UISETP.NE.AND UP0, UPT, UR24, UR21, UPT ;  /* 0x000000151800728c */ /* 0x000fe2000bf05270 */
[----:B------:R1:W-:Y:S08]  /*1cc0*/  UTMALDG.3D [UR8], [UR28], desc[UR26] ;  /* 0x00001a081c0075b4 */ /* 0x0003f00008011000 */
[----:B------:R-:W-:Y:S05]  /*1cd0*/  BRA.U UP0, `(.L_x_31) ;  /* 0xfffffffd005c7547 */ /* 0x000fea000b83ffff */
.L_x_26:
[----:B-1----:R-:W-:Y:S01]  /*1ce0*/  LEA R2, R14, UR4, 0x3 ;  /* 0x000000040e027c11 */ /* 0x002fe2000f8e18ff */
[----:B------:R-:W-:Y:S01]  /*1cf0*/  NOP ;  /* 0x0000000000007918 */ /* 0x000fe20000000000 */
[----:B--2---:R-:W-:Y:S02]  /*1d00*/  SHF.L.U32 R3, R12, 0x1f, RZ ;  /* 0x0000001f0c037819 */ /* 0x004fe400000006ff */
[----:B------:R-:W-:Y:S02]  /*1d10*/  LEA R4, R14, UR4, 0x4 ;  /* 0x000000040e047c11 */ /* 0x000fe4000f8e20ff */
[----:B------:R-:W1:Y:S02]  /*1d20*/  SYNCS.PHASECHK.TRANS64.TRYWAIT P0, [R2+URZ+0xc0], R3 ;  /* 0x0000c003020075a7 */ /* 0x000e6400080011ff */
[----:B-1----:R-:W-:Y:S05]  /*1d30*/  @!P0 BRA `(.L_x_32) ;  /* 0x00000094006c8947 */ /* 0x002fea0003800000 */
.L_x_129:
[----:B------:R-:W2:Y:S01]  /*1d40*/  LDS.128 R4, [R4+0x130] ;  /* 0x0001300004047984 */ /* 0x000ea20000000c00 */
[----:B---3--:R-:W-:Y:S01]  /*1d50*/  ISETP.GE.AND P0, PT, R72, 0x1, PT ;  /* 0x000000014800780c */ /* 0x008fe20003f06270 */
[----:B-1----:R-:W-:Y:S01]  /*1d60*/  VIADD R2, R2, 0xd0 ;  /* 0x000000d002027836 */ /* 0x002fe20000000000 */
[----:B------:R-:W-:Y:S01]  /*1d70*/  @!PT LDS RZ, [RZ] ;  /* 0x00000000fffff984 */ /* 0x000fe20000000800 */
[----:B------:R-:W-:Y:S01]  /*1d80*/  @!PT LDS RZ, [RZ] ;  /* 0x00000000fffff984 */ /* 0x000fe20000000800 */
[----:B------:R-:W-:Y:S01]  /*1d90*/  @!PT LDS RZ, [RZ] ;  /* 0x00000000fffff984 */ /* 0x000fe20000000800 */
[----:B------:R-:W-:Y:S01]  /*1da0*/  @!PT LDS RZ, [RZ] ;  /* 0x00000000fffff984 */ /* 0x000fe20000000800 */
[----:B------:R1:W-:Y:S06]  /*1db0*/  MEMBAR.ALL.CTA ;  /* 0x0000000000007992 */ /* 0x0003ec0000008000 */
[----:B-1----:R-:W1:Y:S01]  /*1dc0*/  FENCE.VIEW.ASYNC.S ;  /* 0x00000000000073c6 */ /* 0x002e620000000000 */
[----:B------:R-:W-:-:S04]  /*1dd0*/  PRMT R2, RZ, 0x654, R2 ;  /* 0x00000654ff027816 */ /* 0x000fc80000000002 */
[----:B-1----:R1:W-:Y:S01]  /*1de0*/  SYNCS.ARRIVE.TRANS64.RED.A1T0 RZ, [R2+URZ], RZ ;  /* 0x000000ff02ff79a7 */ /* 0x0023e200081004ff */
[----:B--2---:R-:W-:-:S13]  /*1df0*/  LOP3.LUT P2, RZ, R6, 0x1, RZ, 0xc0, !PT ;  /* 0x0000000106ff7812 */ /* 0x004fda000784c0ff */
[----:B------:R-:W-:Y:S01]  /*1e00*/  @P2 SHF.R.U32.HI R3, RZ, 0x10, R5 ;  /* 0x00000010ff032819 */ /* 0x000fe20000011605 */
[----:B------:R-:W-:Y:S01]  /*1e10*/  VOTEU.ANY UP0, P2 ;  /* 0x0000000000ff7886 */ /* 0x000fe20001000100 */
[----:B------:R-:W-:Y:S02]  /*1e20*/  @P2 MOV R13, R4 ;  /* 0x00000004000d2202 */ /* 0x000fe40000000f00 */
[----:B------:R-:W-:Y:S02]  /*1e30*/  @P2 R2UR.BROADCAST UR8, R3 ;  /* 0x00000000030822ca */ /* 0x000fe400008e0000 */
[----:B------:R-:W-:-:S11]  /*1e40*/  @P2 LOP3.LUT R11, R5, 0xffff, RZ, 0xc0, !PT ;  /* 0x0000ffff050b2812 */ /* 0x000fd600078ec0ff */
[----:B------:R-:W-:Y:S01]  /*1e50*/  @UP0 UMOV UR36, UR8 ;  /* 0x0000000800240c82 */ /* 0x000fe20008000000 */
[----:B-1----:R-:W-:Y:S05]  /*1e60*/  @!P0 BRA `(.L_x_33) ;  /* 0x0000000000b88947 */ /* 0x002fea0003800000 */
[----:B------:R-:W4:Y:S01]  /*1e70*/  LDC.64 R4, c[0x0][0xb18] ;  /* 0x0002c600ff047b82 */ /* 0x000f220000000a00 */
[----:B------:R-:W-:-:S07]  /*1e80*/  ISETP.NE.AND P3, PT, R72, 0x1, PT ;  /* 0x000000014800780c */ /* 0x000fce0003f65270 */
[----:B------:R-:W1:Y:S08]  /*1e90*/  LDC.64 R6, c[0x0][0xb10] ;  /* 0x0002c400ff067b82 */ /* 0x000e700000000a00 */
[----:B------:R-:W2:Y:S08]  /*1ea0*/  LDC R16, c[0x0][0xb20] ;  /* 0x0002c800ff107b82 */ /* 0x000eb00000000800 */
[----:B------:R-:W3:Y:S01]  /*1eb0*/  LDC R18, c[0x0][0xb0c] ;  /* 0x0002c300ff127b82 */ /* 0x000ee20000000800 */
[----:B----4-:R-:W-:Y:S01]  /*1ec0*/  IMAD.HI.U32 R17, R0, R5, RZ ;  /* 0x0000000500117227 */ /* 0x010fe200078e00ff */
[----:B------:R-:W-:-:S03]  /*1ed0*/  ISETP.NE.AND P0, PT, R4, 0x1, PT ;  /* 0x000000010400780c */ /* 0x000fc60003f05270 */
[----:B------:R-:W-:-:S03]  /*1ee0*/  IMAD.HI.U32 R5, R11, R5, RZ ;  /* 0x000000050b057227 */ /* 0x000fc600078e00ff */
[----:B------:R-:W4:Y:S01]  /*1ef0*/  LDC.64 R2, c[0x0][0xb28] ;  /* 0x0002ca00ff027b82 */ /* 0x000f220000000a00 */
[----:B-1----:R-:W-:-:S04]  /*1f00*/  IMAD.HI.U32 R20, R9, R6, RZ ;  /* 0x0000000609147227 */ /* 0x002fc800078e00ff */
[----:B------:R-:W-:Y:S01]  /*1f10*/  IMAD.HI.U32 R22, R13, R6, RZ ;  /* 0x000000060d167227 */ /* 0x000fe200078e00ff */
[----:B------:R-:W-:Y:S02]  /*1f20*/  SHF.R.U32.HI R20, RZ, R7, R20 ;  /* 0x00000007ff147219 */ /* 0x000fe40000011614 */
[-C--:B--2---:R-:W-:Y:S02]  /*1f30*/  SHF.R.U32.HI R17, RZ, R16.reuse, R17 ;  /* 0x00000010ff117219 */ /* 0x084fe40000011611 */
[----:B------:R-:W-:Y:S02]  /*1f40*/  SHF.R.U32.HI R16, RZ, R16, R5 ;  /* 0x00000010ff107219 */ /* 0x000fe40000011605 */
[----:B------:R-:W-:Y:S02]  /*1f50*/  SEL R17, R0, R17, !P0 ;  /* 0x0000001100117207 */ /* 0x000fe40004000000 */
[----:B------:R-:W-:Y:S02]  /*1f60*/  SHF.R.U32.HI R22, RZ, R7, R22 ;  /* 0x00000007ff167219 */ /* 0x000fe40000011616 */
[----:B---3--:R-:W-:-:S02]  /*1f70*/  ISETP.NE.AND P1, PT, R18, 0x1, PT ;  /* 0x000000011200780c */ /* 0x008fc40003f25270 */
[----:B------:R-:W-:Y:S02]  /*1f80*/  SEL R5, R11, R16, !P0 ;  /* 0x000000100b057207 */ /* 0x000fe40004000000 */
[----:B------:R-:W-:Y:S02]  /*1f90*/  SEL R19, R9, R20, !P1 ;  /* 0x0000001409137207 */ /* 0x000fe40004800000 */
[----:B------:R-:W-:Y:S01]  /*1fa0*/  SEL R7, R13, R22, !P1 ;  /* 0x000000160d077207 */ /* 0x000fe20004800000 */
[----:B----4-:R-:W-:-:S04]  /*1fb0*/  IMAD.HI.U32 R20, R17, R2, RZ ;  /* 0x0000000211147227 */ /* 0x010fc800078e00ff */
[----:B------:R-:W-:Y:S01]  /*1fc0*/  IMAD.HI.U32 R6, R19, R2, RZ ;  /* 0x0000000213067227 */ /* 0x000fe200078e00ff */
[----:B------:R-:W-:-:S04]  /*1fd0*/  @P3 SHF.R.U32.HI R17, RZ, R3, R20 ;  /* 0x00000003ff113219 */ /* 0x000fc80000011614 */
        /* <DEDUP_REMOVED lines=8> */
[----:B------:R-:W-:-:S04]  /*2060*/  @!P0 IMAD.HI.U32 R16, R7, R2, RZ ;  /* 0x0000000207108227 */ /* 0x000fc800078e00ff */
[----:B------:R-:W-:Y:S01]  /*2070*/  IMAD.MOV R2, RZ, RZ, -R6 ;  /* 0x000000ffff027224 */ /* 0x000fe200078e0a06 */
[----:B------:R-:W-:-:S03]  /*2080*/  @!P0 SHF.R.U32.HI R16, RZ, R3, R16 ;  /* 0x00000003ff108219 */ /* 0x000fc60000011610 */
[----:B------:R-:W-:Y:S01]  /*2090*/  IMAD R2, R72, R2, R5 ;  /* 0x0000000248027224 */ /* 0x000fe200078e0205 */
[----:B------:R-:W-:Y:S02]  /*20a0*/  @!P0 SEL R3, R7, R16, !P3 ;  /* 0x0000001007038207 */ /* 0x000fe40005800000 */
[----:B------:R-:W-:-:S03]  /*20b0*/  IADD3 R16, PT, PT, -R5, RZ, RZ ;  /* 0x000000ff05107210 */ /* 0x000fc60007ffe1ff */
[--C-:B------:R-:W-:Y:S02]  /*20c0*/  @!P0 IMAD.IADD R6, R6, 0x1, -R3.reuse ;  /* 0x0000000106068824 */ /* 0x100fe400078e0a03 */
[----:B------:R-:W-:Y:S01]  /*20d0*/  @!P0 IMAD R3, R2, R19, R3 ;  /* 0x0000001302038224 */ /* 0x000fe200078e0203 */
[----:B------:R-:W-:Y:S01]  /*20e0*/  IADD3 R2, PT, PT, -R7, RZ, RZ ;  /* 0x000000ff07027210 */ /* 0x000fe20007ffe1ff */
[----:B------:R-:W-:Y:S02]  /*20f0*/  @!P0 IMAD R5, R72, R6, R7 ;  /* 0x0000000648058224 */ /* 0x000fe400078e0207 */
[----:B------:R-:W-:Y:S02]  /*2100*/  IMAD R11, R4, R16, R11 ;  /* 0x00000010040b7224 */ /* 0x000fe400078e020b */
[----:B------:R-:W-:Y:S02]  /*2110*/  @!P0 IMAD.MOV.U32 R7, RZ, RZ, R3 ;  /* 0x000000ffff078224 */ /* 0x000fe400078e0003 */
[----:B------:R-:W-:-:S02]  /*2120*/  IMAD R2, R18, R2, R13 ;  /* 0x0000000212027224 */ /* 0x000fc400078e020d */
[----:B------:R-:W-:Y:S02]  /*2130*/  IMAD R11, R5, R4, R11 ;  /* 0x00000004050b7224 */ /* 0x000fe400078e020b */
[----:B------:R-:W-:Y:S02]  /*2140*/  IMAD R13, R7, R18, R2 ;  /* 0x00000012070d7224 */ /* 0x000fe400078e0202 */
.L_x_33:
[----:B------:R-:W1:Y:S02]  /*2150*/  LDCU UR8, c[0x0][0xb30] ;  /* 0x00016600ff0877ac */ /* 0x000e640008000800 */
[----:B-1----:R-:W-:-:S09]  /*2160*/  UISETP.NE.AND UP0, UPT, UR8, 0x1, UPT ;  /* 0x000000010800788c */ /* 0x002fd2000bf05270 */
[----:B------:R-:W-:Y:S05]  /*2170*/  BRA.U UP0, `(.L_x_34) ;  /* 0x0000000100407547 */ /* 0x000fea000b800000 */
[----:B------:R-:W1:Y:S08]  /*2180*/  LDC.64 R4, c[0x0][0xb10] ;  /* 0x0002c400ff047b82 */ /* 0x000e700000000a00 */
[----:B------:R-:W2:Y:S08]  /*2190*/  LDC.64 R2, c[0x0][0xb18] ;  /* 0x0002c600ff027b82 */ /* 0x000eb00000000a00 */
[----:B------:R-:W3:Y:S08]  /*21a0*/  LDC R6, c[0x0][0xb20] ;  /* 0x0002c800ff067b82 */ /* 0x000ef00000000800 */
[----:B------:R-:W4:Y:S01]  /*21b0*/  LDC R16, c[0x0][0xb0c] ;  /* 0x0002c300ff107b82 */ /* 0x000f220000000800 */
[----:B-1----:R-:W-:-:S05]  /*21c0*/  IMAD.HI.U32 R4, R13, R4, RZ ;  /* 0x000000040d047227 */ /* 0x002fca00078e00ff */
[----:B------:R-:W-:Y:S01]  /*21d0*/  SHF.R.U32.HI R4, RZ, R5, R4 ;  /* 0x00000005ff047219 */ /* 0x000fe20000011604 */
[----:B--2---:R-:W-:Y:S01]  /*21e0*/  IMAD.HI.U32 R3, R11, R3, RZ ;  /* 0x000000030b037227 */ /* 0x004fe200078e00ff */
[----:B------:R-:W-:-:S04]  /*21f0*/  ISETP.NE.AND P0, PT, R2, 0x1, PT ;  /* 0x000000010200780c */ /* 0x000fc80003f05270 */
[----:B---3--:R-:W-:-:S04]  /*2200*/  SHF.R.U32.HI R6, RZ, R6, R3 ;  /* 0x00000006ff067219 */ /* 0x008fc80000011603 */
[----:B------:R-:W-:Y:S02]  /*2210*/  SEL R3, R11, R6, !P0 ;  /* 0x000000060b037207 */ /* 0x000fe40004000000 */
[----:B----4-:R-:W-:-:S04]  /*2220*/  ISETP.NE.AND P1, PT, R16, 0x1, PT ;  /* 0x000000011000780c */ /* 0x010fc80003f25270 */
[----:B------:R-:W-:-:S05]  /*2230*/  SEL R4, R13, R4, !P1 ;  /* 0x000000040d047207 */ /* 0x000fca0004800000 */
[----:B------:R-:W-:Y:S02]  /*2240*/  IMAD.IADD R5, R3, 0x1, -R4 ;  /* 0x0000000103057824 */ /* 0x000fe400078e0a04 */
[----:B------:R-:W-:Y:S02]  /*2250*/  IMAD.IADD R3, R4, 0x1, -R3 ;  /* 0x0000000104037824 */ /* 0x000fe400078e0a03 */
[----:B------:R-:W-:Y:S02]  /*2260*/  IMAD R13, R5, R16, R13 ;  /* 0x00000010050d7224 */ /* 0x000fe400078e020d */
[----:B------:R-:W-:-:S07]  /*2270*/  IMAD R11, R3, R2, R11 ;  /* 0x00000002030b7224 */ /* 0x000fce00078e020b */
.L_x_34:
[----:B------:R-:W-:Y:S01]  /*2280*/  VIADD R14, R14, 0x1 ;  /* 0x000000010e0e7836 */ /* 0x000fe20000000000 */
[----:B------:R-:W-:Y:S01]  /*2290*/  PLOP3.LUT P1, PT, PT, PT, PT, 0x80, 0x8 ;  /* 0x000000000008781c */ /* 0x000fe20003f2f070 */
[----:B------:R-:W-:Y:S02]  /*22a0*/  IMAD.IADD R21, R13, 0x1, R152 ;  /* 0x000000010d157824 */ /* 0x000fe400078e0298 */
[----:B------:R-:W-:Y:S01]  /*22b0*/  IMAD.IADD R20, R11, 0x1, R150 ;  /* 0x000000010b147824 */ /* 0x000fe200078e0296 */
[----:B------:R-:W-:-:S04]  /*22c0*/  ISETP.NE.AND P0, PT, R14, 0x2, PT ;  /* 0x000000020e00780c */ /* 0x000fc80003f05270 */
[----:B------:R-:W-:Y:S02]  /*22d0*/  SEL R3, RZ, 0x1, P0 ;  /* 0x00000001ff037807 */ /* 0x000fe40000000000 */
[----:B------:R-:W-:Y:S02]  /*22e0*/  SEL R14, R14, RZ, P0 ;  /* 0x000000ff0e0e7207 */ /* 0x000fe40000000000 */
[----:B------:R-:W-:Y:S01]  /*22f0*/  LOP3.LUT R12, R12, R3, RZ, 0x3c, !PT ;  /* 0x000000030c0c7212 */ /* 0x000fe200078e3cff */
[----:B------:R-:W-:Y:S06]  /*2300*/  @P2 BRA `(.L_x_35) ;  /* 0xfffffff000982947 */ /* 0x000fec000383ffff */
[----:B------:R-:W-:Y:S01]  /*2310*/  UIADD3 UR4, UPT, UPT, UR4, 0x38, URZ ;  /* 0x0000003804047890 */ /* 0x000fe2000fffe0ff */
[----:B------:R-:W-:-:S03]  /*2320*/  SHF.L.U32 R3, R15, 0x1f, RZ ;  /* 0x0000001f0f037819 */ /* 0x000fc600000006ff */
[----:B------:R-:W-:-:S09]  /*2330*/  ULEA UR5, UR6, UR4, 0x3 ;  /* 0x0000000406057291 */ /* 0x000fd2000f8e18ff */
[----:B------:R-:W1:Y:S02]  /*2340*/  SYNCS.PHASECHK.TRANS64.TRYWAIT P0, [UR5], R3 ;  /* 0x00000003ff0075a7 */ /* 0x000e640008001105 */
[----:B-1----:R-:W-:Y:S05]  /*2350*/  @!P0 BRA `(.L_x_36) ;  /* 0x0000008c00f88947 */ /* 0x002fea0003800000 */
.L_x_131:
[----:B------:R-:W-:-:S04]  /*2360*/  UIADD3 UR6, UPT, UPT, UR6, 0x1, URZ ;  /* 0x0000000106067890 */ /* 0x000fc8000fffe0ff */
[----:B------:R-:W-:-:S04]  /*2370*/  UISETP.NE.AND UP0, UPT, UR6, 0x7, UPT ;  /* 0x000000070600788c */ /* 0x000fc8000bf05270 */
[----:B------:R-:W-:Y:S02]  /*2380*/  USEL UR7, URZ, 0x1, UP0 ;  /* 0x00000001ff077887 */ /* 0x000fe40008000000 */
[----:B------:R-:W-:-:S04]  /*2390*/  USEL UR6, UR6, URZ, UP0 ;  /* 0x000000ff06067287 */ /* 0x000fc80008000000 */
[----:B------:R-:W-:Y:S01]  /*23a0*/  ULEA UR5, UR6, UR4, 0x3 ;  /* 0x0000000406057291 */ /* 0x000fe2000f8e18ff */
[----:B------:R-:W-:-:S04]  /*23b0*/  LOP3.LUT R2, R15, UR7, RZ, 0x3c, !PT ;  /* 0x000000070f027c12 */ /* 0x000fc8000f8e3cff */
[----:B-1----:R-:W-:-:S04]  /*23c0*/  SHF.L.U32 R3, R2, 0x1f, RZ ;  /* 0x0000001f02037819 */ /* 0x002fc800000006ff */
[----:B------:R-:W1:Y:S02]  /*23d0*/  SYNCS.PHASECHK.TRANS64.TRYWAIT P0, [UR5], R3 ;  /* 0x00000003ff0075a7 */ /* 0x000e640008001105 */
[----:B-1----:R-:W-:Y:S05]  /*23e0*/  @!P0 BRA `(.L_x_37) ;  /* 0x0000008c00ec8947 */ /* 0x002fea0003800000 */
.L_x_133:
        /* <DEDUP_REMOVED lines=9> */
.L_x_135:
        /* <DEDUP_REMOVED lines=9> */
.L_x_137:
        /* <DEDUP_REMOVED lines=9> */
.L_x_139:
        /* <DEDUP_REMOVED lines=9> */
.L_x_141:
[----:B------:R-:W-:-:S04]  /*2630*/  UIADD3 UR6, UPT, UPT, UR6, 0x1, URZ ;  /* 0x0000000106067890 */ /* 0x000fc8000fffe0ff */
[----:B------:R-:W-:-:S04]  /*2640*/  UISETP.NE.AND UP0, UPT, UR6, 0x7, UPT ;  /* 0x000000070600788c */ /* 0x000fc8000bf05270 */
[----:B------:R-:W-:Y:S02]  /*2650*/  USEL UR5, URZ, 0x1, UP0 ;  /* 0x00000001ff057887 */ /* 0x000fe40008000000 */
[----:B------:R-:W-:-:S04]  /*2660*/  USEL UR6, UR6, URZ, UP0 ;  /* 0x000000ff06067287 */ /* 0x000fc80008000000 */
[----:B------:R-:W-:Y:S01]  /*2670*/  ULEA UR6, UR6, UR4, 0x3 ;  /* 0x0000000406067291 */ /* 0x000fe2000f8e18ff */
[----:B-1----:R-:W-:-:S04]  /*2680*/  LOP3.LUT R3, R2, UR5, RZ, 0x3c, !PT ;  /* 0x0000000502037c12 */ /* 0x002fc8000f8e3cff */
[----:B------:R-:W-:Y:S01]  /*2690*/  SHF.L.U32 R3, R3, 0x1f, RZ ;  /* 0x0000001f03037819 */ /* 0x000fe200000006ff */
[----:B----4-:R-:W-:-:S07]  /*26a0*/  IMAD.U32 R0, RZ, RZ, UR6 ;  /* 0x00000006ff007e24 */ /* 0x010fce000f8e00ff */
.L_x_42:
[----:B-1----:R1:W2:Y:S02]  /*26b0*/  SYNCS.PHASECHK.TRANS64.TRYWAIT P0, [R0+URZ], R3 ;  /* 0x00000003000075a7 */ /* 0x0022a400080011ff */
[----:B--2---:R-:W-:Y:S05]  /*26c0*/  @!P0 NANOSLEEP.SYNCS 0x989680 ;  /* 0x009896800000895d */ /* 0x004fea0003900000 */
[----:B------:R-:W2:Y:S02]  /*26d0*/  @!P0 SYNCS.PHASECHK.TRANS64 P0, [R0+URZ], R3 ;  /* 0x00000003000085a7 */ /* 0x000ea400080010ff */
[----:B--2---:R-:W-:Y:S05]  /*26e0*/  @P0 EXIT ;  /* 0x000000000000094d */ /* 0x004fea0003800000 */
[----:B------:R-:W-:Y:S05]  /*26f0*/  BRA `(.L_x_42) ;  /* 0xfffffffc00ec7947 */ /* 0x000fea000383ffff */
.L_x_17:
[----:B------:R-:W-:-:S04]  /*2700*/  UISETP.NE.AND UP1, UPT, UR37, URZ, UPT ;  /* 0x000000ff2500728c */ /* 0x000fc8000bf25270 */
[----:B------:R-:W-:-:S09]  /*2710*/  UISETP.NE.OR UP1, UPT, UR8, 0x1, UP1 ;  /* 0x000000010800788c */ /* 0x000fd20008f25670 */
[----:B------:R-:W-:Y:S05]  /*2720*/  BRA.U UP1, `(.L_x_43) ;  /* 0x0000000501487547 */ /* 0x000fea000b800000 */
[----:B------:R-:W-:Y:S01]  /*2730*/  ISETP.NE.AND P2, PT, R2, RZ, PT ;  /* 0x000000ff0200720c */ /* 0x000fe20003f45270 */
[----:B------:R-:W-:Y:S01]  /*2740*/  IMAD.MOV.U32 R12, RZ, RZ, 0x1 ;  /* 0x00000001ff0c7424 */ /* 0x000fe200078e00ff */
[----:B------:R-:W-:Y:S02]  /*2750*/  CS2R R10, SRZ ;  /* 0x00000000000a7805 */ /* 0x000fe4000001ff00 */
[----:B------:R-:W-:Y:S01]  /*2760*/  CS2R R8, SRZ ;  /* 0x0000000000087805 */ /* 0x000fe2000001ff00 */
[----:B------:R-:W-:Y:S01]  /*2770*/  UMOV UR4, 0x400 ;  /* 0x0000040000047882 */ /* 0x000fe20000000000 */
[----:B------:R-:W-:Y:S01]  /*2780*/  UMOV UR6, URZ ;  /* 0x000000ff00067c82 */ /* 0x000fe20008000000 */
[----:B------:R-:W-:-:S12]  /*2790*/  ULEA UR37, UR37, UR4, 0x18 ;  /* 0x0000000425257291 */ /* 0x000fd8000f8ec0ff */
.L_x_47:
[----:B------:R-:W-:Y:S02]  /*27a0*/  LEA R0, R8, UR37, 0x3 ;  /* 0x0000002508007c11 */ /* 0x000fe4000f8e18ff */
[----:B------:R-:W-:-:S03]  /*27b0*/  SHF.L.U32 R5, R9, 0x1f, RZ ;  /* 0x0000001f09057819 */ /* 0x000fc600000006ff */
[----:B------:R-:W-:Y:S01]  /*27c0*/  VIADD R4, R0, 0x110 ;  /* 0x0000011000047836 */ /* 0x000fe20000000000 */
[----:B------:R-:W1:Y:S02]  /*27d0*/  SYNCS.PHASECHK.TRANS64.TRYWAIT P0, [R0+URZ+0x100], R5 ;  /* 0x00010005000075a7 */ /* 0x000e6400080011ff */
[----:B-1----:R-:W-:Y:S05]  /*27e0*/  @!P0 BRA `(.L_x_44) ;  /* 0x0000008c00648947 */ /* 0x002fea0003800000 */
.L_x_142:
[----:B------:R-:W-:Y:S01]  /*27f0*/  ULEA UR5, UR6, UR37, 0x3 ;  /* 0x0000002506057291 */ /* 0x000fe2000f8e18ff */
[----:B------:R-:W-:Y:S02]  /*2800*/  PRMT R4, RZ, 0x654, R4 ;  /* 0x00000654ff047816 */ /* 0x000fe40000000004 */
[----:B-1----:R-:W-:Y:S01]  /*2810*/  SHF.L.U32 R5, R12, 0x1f, RZ ;  /* 0x0000001f0c057819 */ /* 0x002fe200000006ff */
[----:B------:R-:W-:Y:S01]  /*2820*/  UIADD3 UR4, UPT, UPT, UR5, 0xc0, URZ ;  /* 0x000000c005047890 */ /* 0x000fe2000fffe0ff */
[----:B------:R1:W-:Y:S05]  /*2830*/  SYNCS.ARRIVE.TRANS64.RED.A1T0 RZ, [R4+URZ], RZ ;  /* 0x000000ff04ff79a7 */ /* 0x0003ea00081004ff */
[----:B------:R-:W-:Y:S01]  /*2840*/  IMAD.U32 R7, RZ, RZ, UR4 ;  /* 0x00000004ff077e24 */ /* 0x000fe2000f8e00ff */
[----:B------:R-:W2:Y:S04]  /*2850*/  SYNCS.PHASECHK.TRANS64.TRYWAIT P0, [UR5+0xd0], R5 ;  /* 0x0000d005ff0075a7 */ /* 0x000ea80008001105 */
[----:B------:R-:W-:Y:S01]  /*2860*/  PRMT R6, R2, 0x654, R7 ;  /* 0x0000065402067816 */ /* 0x000fe20000000007 */
[----:B-1----:R-:W-:Y:S01]  /*2870*/  @!P2 IMAD.MOV.U32 R4, RZ, RZ, 0x10 ;  /* 0x00000010ff04a424 */ /* 0x002fe200078e00ff */
[----:B--2---:R-:W-:Y:S06]  /*2880*/  @!P0 BRA `(.L_x_45) ;  /* 0x0000008c00508947 */ /* 0x004fec0003800000 */
.L_x_144:
[----:B------:R-:W-:Y:S01]  /*2890*/  ULEA UR4, UR6, UR37, 0x4 ;  /* 0x0000002506047291 */ /* 0x000fe2000f8e20ff */
[----:B------:R-:W-:Y:S01]  /*28a0*/  SEL R3, R6, R3, !P2 ;  /* 0x0000000306037207 */ /* 0x000fe20005000000 */
[----:B------:R-:W-:Y:S01]  /*28b0*/  UIADD3 UR5, UPT, UPT, UR5, 0xc0, URZ ;  /* 0x000000c005057890 */ /* 0x000fe2000fffe0ff */
[----:B-1----:R-:W-:Y:S01]  /*28c0*/  LEA R0, R11, UR37, 0x3 ;  /* 0x000000250b007c11 */ /* 0x002fe2000f8e18ff */
[----:B------:R-:W-:Y:S01]  /*28d0*/  UIADD3 UR4, UPT, UPT, UR4, 0x130, URZ ;  /* 0x0000013004047890 */ /* 0x000fe2000fffe0ff */
[----:B------:R-:W-:Y:S01]  /*28e0*/  SHF.L.U32 R5, R10, 0x1f, RZ ;  /* 0x0000001f0a057819 */ /* 0x000fe200000006ff */
[----:B------:R1:W-:Y:S01]  /*28f0*/  @!P2 SYNCS.ARRIVE.TRANS64.RED RZ, [R3+URZ], R4 ;  /* 0x0000000403ffa9a7 */ /* 0x0003e200080004ff */
[----:B------:R-:W-:Y:S01]  /*2900*/  UIADD3 UR6, UPT, UPT, UR6, 0x1, URZ ;  /* 0x0000000106067890 */ /* 0x000fe2000fffe0ff */
[----:B------:R-:W-:-:S03]  /*2910*/  VIADD R8, R8, 0x1 ;  /* 0x0000000108087836 */ /* 0x000fc60000000000 */
[----:B------:R-:W-:Y:S02]  /*2920*/  UISETP.NE.AND UP0, UPT, UR6, 0x2, UPT ;  /* 0x000000020600788c */ /* 0x000fe4000bf05270 */
[----:B------:R-:W-:Y:S06]  /*2930*/  UGETNEXTWORKID.BROADCAST [UR4], [UR5] ;  /* 0x00000000040073ca */ /* 0x000fec0008000100 */
[----:B------:R-:W-:Y:S01]  /*2940*/  USEL UR4, URZ, 0x1, UP0 ;  /* 0x00000001ff047887 */ /* 0x000fe20008000000 */
[----:B------:R-:W-:Y:S01]  /*2950*/  ISETP.NE.AND P0, PT, R8, 0x2, PT ;  /* 0x000000020800780c */ /* 0x000fe20003f05270 */
[----:B------:R-:W-:Y:S01]  /*2960*/  USEL UR6, UR6, URZ, UP0 ;  /* 0x000000ff06067287 */ /* 0x000fe20008000000 */
[----:B------:R-:W2:Y:S03]  /*2970*/  SYNCS.PHASECHK.TRANS64.TRYWAIT P1, [R0+URZ+0xc0], R5 ;  /* 0x0000c005000075a7 */ /* 0x000ea600080211ff */
[----:B------:R-:W-:Y:S01]  /*2980*/  LOP3.LUT R12, R12, UR4, RZ, 0x3c, !PT ;  /* 0x000000040c0c7c12 */ /* 0x000fe2000f8e3cff */
[----:B-12---:R-:W-:Y:S07]  /*2990*/  @!P1 BRA `(.L_x_46) ;  /* 0x0000008c00249947 */ /* 0x006fee0003800000 */
.L_x_145:
[C---:B------:R-:W-:Y:S01]  /*29a0*/  LEA R4, R11.reuse, UR37, 0x4 ;  /* 0x000000250b047c11 */ /* 0x040fe2000f8e20ff */
[----:B-1----:R-:W-:Y:S01]  /*29b0*/  VIADD R0, R0, 0xd0 ;  /* 0x000000d000007836 */ /* 0x002fe20000000000 */
[----:B------:R-:W-:Y:S01]  /*29c0*/  SEL R8, R8, RZ, P0 ;  /* 0x000000ff08087207 */ /* 0x000fe20000000000 */
[----:B------:R-:W-:-:S03]  /*29d0*/  VIADD R11, R11, 0x1 ;  /* 0x000000010b0b7836 */ /* 0x000fc60000000000 */
[----:B------:R-:W1:Y:S01]  /*29e0*/  LDS.128 R4, [R4+0x130] ;  /* 0x0001300004047984 */ /* 0x000e620000000c00 */
[----:B------:R-:W-:Y:S02]  /*29f0*/  PRMT R0, RZ, 0x654, R0 ;  /* 0x00000654ff007816 */ /* 0x000fe40000000000 */
[C---:B------:R-:W-:Y:S01]  /*2a00*/  ISETP.NE.AND P1, PT, R11.reuse, 0x2, PT ;  /* 0x000000020b00780c */ /* 0x040fe20003f25270 */
[----:B------:R-:W-:Y:S01]  /*2a10*/  @!PT LDS RZ, [RZ] ;  /* 0x00000000fffff984 */ /* 0x000fe20000000800 */
[----:B------:R-:W-:Y:S01]  /*2a20*/  @!PT LDS RZ, [RZ] ;  /* 0x00000000fffff984 */ /* 0x000fe20000000800 */
[----:B------:R-:W-:Y:S01]  /*2a30*/  @!PT LDS RZ, [RZ] ;  /* 0x00000000fffff984 */ /* 0x000fe20000000800 */
[----:B------:R-:W-:Y:S01]  /*2a40*/  @!PT LDS RZ, [RZ] ;  /* 0x00000000fffff984 */ /* 0x000fe20000000800 */
[----:B------:R2:W-:Y:S06]  /*2a50*/  MEMBAR.ALL.CTA ;  /* 0x0000000000007992 */ /* 0x0005ec0000008000 */
[----:B--2---:R-:W2:Y:S01]  /*2a60*/  FENCE.VIEW.ASYNC.S ;  /* 0x00000000000073c6 */ /* 0x004ea20000000000 */
[----:B------:R-:W-:Y:S01]  /*2a70*/  SEL R11, R11, RZ, P1 ;  /* 0x000000ff0b0b7207 */ /* 0x000fe20000800000 */
[----:B--2---:R2:W-:Y:S01]  /*2a80*/  SYNCS.ARRIVE.TRANS64.RED.A1T0 RZ, [R0+URZ], RZ ;  /* 0x000000ff00ff79a7 */ /* 0x0045e200081004ff */
[----:B-1----:R-:W-:-:S02]  /*2a90*/  LOP3.LUT P3, RZ, R6, 0x1, RZ, 0xc0, !PT ;  /* 0x0000000106ff7812 */ /* 0x002fc4000786c0ff */
[----:B------:R-:W-:-:S04]  /*2aa0*/  SEL R5, RZ, 0x1, P1 ;  /* 0x00000001ff057807 */ /* 0x000fc80000800000 */
[----:B------:R-:W-:Y:S02]  /*2ab0*/  LOP3.LUT R10, R10, R5, RZ, 0x3c, !PT ;  /* 0x000000050a0a7212 */ /* 0x000fe400078e3cff */
[----:B--2---:R-:W-:-:S04]  /*2ac0*/  SEL R0, RZ, 0x1, P0 ;  /* 0x00000001ff007807 */ /* 0x004fc80000000000 */
[----:B------:R-:W-:Y:S01]  /*2ad0*/  LOP3.LUT R9, R9, R0, RZ, 0x3c, !PT ;  /* 0x0000000009097212 */ /* 0x000fe200078e3cff */
[----:B------:R-:W-:Y:S06]  /*2ae0*/  @P3 BRA `(.L_x_47) ;  /* 0xfffffffc002c3947 */ /* 0x000fec000383ffff */
[----:B------:R-:W-:Y:S01]  /*2af0*/  ULEA UR5, UR6, UR37, 0x3 ;  /* 0x0000002506057291 */ /* 0x000fe2000f8e18ff */
[----:B------:R-:W-:-:S08]  /*2b00*/  SHF.L.U32 R3, R12, 0x1f, RZ ;  /* 0x0000001f0c037819 */ /* 0x000fd000000006ff */
[----:B------:R-:W1:Y:S02]  /*2b10*/  SYNCS.PHASECHK.TRANS64 P0, [UR5+0xd0], R3 ;  /* 0x0000d003ff0075a7 */ /* 0x000e640008001005 */
[----:B-1----:R-:W-:Y:S05]  /*2b20*/  @P0 BRA `(.L_x_48) ;  /* 0x0000000000080947 */ /* 0x002fea0003800000 */
[----:B------:R-:W1:Y:S02]  /*2b30*/  SYNCS.PHASECHK.TRANS64.TRYWAIT P0, [UR5+0xd0], R3 ;  /* 0x0000d003ff0075a7 */ /* 0x000e640008001105 */
[----:B-1----:R-:W-:Y:S05]  /*2b40*/  @!P0 BRA `(.L_x_49) ;  /* 0x0000008800cc8947 */ /* 0x002fea0003800000 */
.L_x_48:
[----:B------:R-:W-:-:S04]  /*2b50*/  UIADD3 UR4, UPT, UPT, UR6, 0x1, URZ ;  /* 0x0000000106047890 */ /* 0x000fc8000fffe0ff */
[----:B------:R-:W-:-:S04]  /*2b60*/  UISETP.NE.AND UP0, UPT, UR4, 0x2, UPT ;  /* 0x000000020400788c */ /* 0x000fc8000bf05270 */
[----:B------:R-:W-:Y:S02]  /*2b70*/  USEL UR7, URZ, 0x1, UP0 ;  /* 0x00000001ff077887 */ /* 0x000fe40008000000 */
[----:B------:R-:W-:-:S04]  /*2b80*/  USEL UR4, UR4, URZ, UP0 ;  /* 0x000000ff04047287 */ /* 0x000fc80008000000 */
[----:B------:R-:W-:Y:S01]  /*2b90*/  ULEA UR4, UR4, UR37, 0x3 ;  /* 0x0000002504047291 */ /* 0x000fe2000f8e18ff */
[----:B-1----:R-:W-:-:S04]  /*2ba0*/  LOP3.LUT R3, R12, UR7, RZ, 0x3c, !PT ;  /* 0x000000070c037c12 */ /* 0x002fc8000f8e3cff */
[----:B------:R-:W-:-:S04]  /*2bb0*/  SHF.L.U32 R0, R3, 0x1f, RZ ;  /* 0x0000001f03007819 */ /* 0x000fc800000006ff */
[----:B------:R-:W1:Y:S02]  /*2bc0*/  SYNCS.PHASECHK.TRANS64 P0, [UR4+0xd0], R0 ;  /* 0x0000d000ff0075a7 */ /* 0x000e640008001004 */
[----:B-1----:R-:W-:Y:S05]  /*2bd0*/  @P0 EXIT ;  /* 0x000000000000094d */ /* 0x002fea0003800000 */
[----:B------:R-:W-:Y:S02]  /*2be0*/  SHF.L.U32 R3, R3, 0x1f, RZ ;  /* 0x0000001f03037819 */ /* 0x000fe400000006ff */
[----:B------:R-:W-:-:S07]  /*2bf0*/  MOV R0, UR4 ;  /* 0x0000000400007c02 */ /* 0x000fce0008000f00 */
.L_x_50:
[----:B-1----:R1:W2:Y:S02]  /*2c00*/  SYNCS.PHASECHK.TRANS64.TRYWAIT P0, [R0+URZ+0xd0], R3 ;  /* 0x0000d003000075a7 */ /* 0x0022a400080011ff */
[----:B--2---:R-:W-:Y:S05]  /*2c10*/  @!P0 NANOSLEEP.SYNCS 0x989680 ;  /* 0x009896800000895d */ /* 0x004fea0003900000 */
[----:B------:R-:W2:Y:S02]  /*2c20*/  @!P0 SYNCS.PHASECHK.TRANS64 P0, [R0+URZ+0xd0], R3 ;  /* 0x0000d003000085a7 */ /* 0x000ea400080010ff */
[----:B--2---:R-:W-:Y:S05]  /*2c30*/  @P0 EXIT ;  /* 0x000000000000094d */ /* 0x004fea0003800000 */
[----:B------:R-:W-:Y:S05]  /*2c40*/  BRA `(.L_x_50) ;  /* 0xfffffffc00ec7947 */ /* 0x000fea000383ffff */
.L_x_43:
[----:B------:R-:W-:-:S09]  /*2c50*/  UISETP.NE.AND UP1, UPT, UR8, URZ, UPT ;  /* 0x000000ff0800728c */ /* 0x000fd2000bf25270 */
[----:B------:R-:W-:Y:S05]  /*2c60*/  BRA.U UP1, `(.L_x_51) ;  /* 0x0000000d01347547 */ /* 0x000fea000b800000 */
[----:B------:R-:W-:Y:S01]  /*2c70*/  UMOV UR4, 0x40 ;  /* 0x0000004000047882 */ /* 0x000fe20000000000 */
[----:B------:R-:W-:Y:S01]  /*2c80*/  NOP ;  /* 0x0000000000007918 */ /* 0x000fe20000000000 */
[----:B------:R-:W-:Y:S01]  /*2c90*/  ULEA UR4, UR37, UR4, 0x18 ;  /* 0x0000000425047291 */ /* 0x000fe2000f8ec0ff */
[----:B------:R-:W-:Y:S02]  /*2ca0*/  UMOV UR5, 0x400 ;  /* 0x0000040000057882 */ /* 0x000fe40000000000 */
[----:B------:R-:W-:-:S06]  /*2cb0*/  ULEA UR37, UR37, UR5, 0x18 ;  /* 0x0000000525257291 */ /* 0x000fcc000f8ec0ff */
[----:B------:R-:W1:Y:S02]  /*2cc0*/  LDS.U8 R0, [UR4+0x1c] ;  /* 0x00001c04ff007984 */ /* 0x000e640008000000 */
[----:B-1----:R-:W-:-:S13]  /*2cd0*/  ISETP.NE.AND P0, PT, R0, RZ, PT ;  /* 0x000000ff0000720c */ /* 0x002fda0003f05270 */
[----:B------:R-:W-:Y:S05]  /*2ce0*/  @P0 BRA `(.L_x_52) ;  /* 0x0000000000580947 */ /* 0x000fea0003800000 */
[----:B------:R-:W-:-:S13]  /*2cf0*/  ELECT P0, URZ, PT ;  /* 0x0000000000ff782f */ /* 0x000fda0003800000 */
[----:B------:R-:W-:Y:S05]  /*2d00*/  @!P0 BRA `(.L_x_53) ;  /* 0x0000000000608947 */ /* 0x000fea0003800000 */
[----:B------:R-:W-:Y:S01]  /*2d10*/  UMOV UR5, 0x10 ;  /* 0x0000001000057882 */ /* 0x000fe20000000000 */
[----:B------:R-:W-:Y:S01]  /*2d20*/  HFMA2 R0, -RZ, RZ, 0, 5.9604644775390625e-08 ;  /* 0x00000001ff007431 */ /* 0x000fe200000001ff */
[----:B------:R-:W-:-:S03]  /*2d30*/  MOV R2, 0xffff ;  /* 0x0000ffff00027802 */ /* 0x000fc60000000f00 */
[----:B------:R-:W-:Y:S04]  /*2d40*/  DEPBAR.LE SB1, 0x36 ;  /* 0x00009d800000791a */ /* 0x000fe80000000000 */
[----:B------:R-:W1:Y:S02]  /*2d50*/  UTCATOMSWS.FIND_AND_SET.ALIGN UP0, UR5, UR5 ;  /* 0x00000005000575e3 */ /* 0x000e640008000800 */
[----:B-1----:R-:W-:Y:S01]  /*2d60*/  MOV R3, UR5 ;  /* 0x0000000500037c02 */ /* 0x002fe20008000f00 */
[----:B------:R-:W-:Y:S06]  /*2d70*/  BRA.U UP0, `(.L_x_54) ;  /* 0x0000000100187547 */ /* 0x000fec000b800000 */
.L_x_55:
[----:B------:R-:W-:Y:S05]  /*2d80*/  NANOSLEEP 0x64 ;  /* 0x000000640000795d */ /* 0x000fea0003800000 */
[----:B------:R-:W-:-:S05]  /*2d90*/  UMOV UR5, 0x10 ;  /* 0x0000001000057882 */ /* 0x000fca0000000000 */
[----:B------:R-:W-:Y:S04]  /*2da0*/  DEPBAR.LE SB1, 0x36 ;  /* 0x00009d800000791a */ /* 0x000fe80000000000 */
[----:B------:R-:W1:Y:S02]  /*2db0*/  UTCATOMSWS.FIND_AND_SET.ALIGN UP0, UR5, UR5 ;  /* 0x00000005000575e3 */ /* 0x000e640008000800 */
[----:B-1----:R-:W-:Y:S01]  /*2dc0*/  MOV R3, UR5 ;  /* 0x0000000500037c02 */ /* 0x002fe20008000f00 */
[----:B------:R-:W-:Y:S05]  /*2dd0*/  BRA.U !UP0, `(.L_x_55) ;  /* 0xfffffffd08e87547 */ /* 0x000fea000b83ffff */
.L_x_54:
[-C--:B------:R-:W-:Y:S02]  /*2de0*/  SHF.L.U32 R2, R2, R3.reuse, RZ ;  /* 0x0000000302027219 */ /* 0x080fe400000006ff */
[----:B------:R-:W-:Y:S01]  /*2df0*/  SHF.L.U32 R0, R0, R3, RZ ;  /* 0x0000000300007219 */ /* 0x000fe200000006ff */
[----:B------:R-:W-:Y:S02]  /*2e00*/  IMAD.SHL.U32 R3, R3, 0x20, RZ ;  /* 0x0000002003037824 */ /* 0x000fe400078e00ff */
[----:B------:R1:W-:Y:S04]  /*2e10*/  ATOMS.OR RZ, [UR4+0x14], R2 ;  /* 0x00001402ffff798c */ /* 0x0003e8000b000004 */
[----:B------:R1:W-:Y:S04]  /*2e20*/  ATOMS.OR RZ, [UR4+0x18], R0 ;  /* 0x00001800ffff798c */ /* 0x0003e8000b000004 */
[----:B------:R1:W-:Y:S01]  /*2e30*/  STS [UR37+0x150], R3 ;  /* 0x00015003ff007988 */ /* 0x0003e20008000825 */
[----:B------:R-:W-:Y:S05]  /*2e40*/  BRA `(.L_x_53) ;  /* 0x0000000000107947 */ /* 0x000fea0003800000 */
.L_x_52:
[----:B------:R-:W-:Y:S02]  /*2e50*/  MOV R0, 0xffffffff ;  /* 0xffffffff00007802 */ /* 0x000fe40000000f00 */
[----:B------:R-:W-:-:S03]  /*2e60*/  MOV R2, 0x2e90 ;  /* 0x00002e9000027802 */ /* 0x000fc60000000f00 */
[----:B------:R1:W-:Y:S04]  /*2e70*/  STS [UR37+0x150], R0 ;  /* 0x00015000ff007988 */ /* 0x0003e80008000825 */
[----:B-1-3-5:R-:W-:Y:S05]  /*2e80*/  CALL.REL.NOINC `($__internal_1_$__cuda_sm10x_tcgen05_guardrail_trap_phase_invalid_during_alloc) ;  /* 0x0000008c00e07944 */ /* 0x02afea0003c00000 */
.L_x_53:
[----:B------:R-:W-:Y:S05]  /*2e90*/  WARPSYNC.ALL ;  /* 0x0000000000007948 */ /* 0x000fea0003800000 */
[----:B------:R-:W2:Y:S01]  /*2ea0*/  S2UR UR6, SR_CgaCtaId ;  /* 0x00000000000679c3 */ /* 0x000ea20000008800 */
[----:B------:R-:W-:Y:S01]  /*2eb0*/  UMOV UR4, 0x400 ;  /* 0x0000040000047882 */ /* 0x000fe20000000000 */
[----:B------:R-:W-:-:S06]  /*2ec0*/  NOP ;  /* 0x0000000000007918 */ /* 0x000fcc0000000000 */
[----:B------:R-:W-:Y:S06]  /*2ed0*/  BAR.ARV 0x6, 0xa0 ;  /* 0x0182800000007b1d */ /* 0x000fec0000002000 */
[----:B------:R-:W4:Y:S01]  /*2ee0*/  LDCU UR7, c[0x0][0x38c] ;  /* 0x00007180ff0777ac */ /* 0x000f220008000800 */
[----:B------:R-:W-:Y:S01]  /*2ef0*/  IMAD.MOV.U32 R11, RZ, RZ, 0x1 ;  /* 0x00000001ff0b7424 */ /* 0x000fe200078e00ff */
[----:B------:R-:W-:Y:S01]  /*2f00*/  CS2R R8, SRZ ;  /* 0x0000000000087805 */ /* 0x000fe2000001ff00 */
[----:B------:R-:W-:Y:S01]  /*2f10*/  IMAD.MOV.U32 R10, RZ, RZ, RZ ;  /* 0x000000ffff0a7224 */ /* 0x000fe200078e00ff */
[----:B------:R-:W-:Y:S01]  /*2f20*/  UMOV UR18, URZ ;  /* 0x000000ff00127c82 */ /* 0x000fe20008000000 */
[----:B------:R-:W-:Y:S01]  /*2f30*/  UMOV UR17, URZ ;  /* 0x000000ff00117c82 */ /* 0x000fe20008000000 */
[----:B------:R-:W-:Y:S01]  /*2f40*/  UMOV UR22, 0x0 ;  /* 0x0000000000167882 */ /* 0x000fe20000000000 */
[----:B------:R-:W-:Y:S01]  /*2f50*/  UMOV UR23, 0x84004a0 ;  /* 0x084004a000177882 */ /* 0x000fe20000000000 */
[----:B------:R-:W-:Y:S01]  /*2f60*/  UMOV UR20, 0x0 ;  /* 0x0000000000147882 */ /* 0x000fe20000000000 */
[----:B------:R-:W-:Y:S01]  /*2f70*/  UMOV UR21, 0x84004a0 ;  /* 0x084004a000157882 */ /* 0x000fe20000000000 */
[----:B--2---:R-:W-:Y:S01]  /*2f80*/  ULEA UR6, UR6, UR4, 0x18 ;  /* 0x0000000406067291 */ /* 0x004fe2000f8ec0ff */
[----:B------:R-:W2:Y:S03]  /*2f90*/  LDCU UR4, c[0x0][0x38c] ;  /* 0x00007180ff0477ac */ /* 0x000ea60008000800 */
[----:B------:R-:W-:-:S02]  /*2fa0*/  UIADD3 UR11, UPT, UPT, UR6, 0xc400, URZ ;  /* 0x0000c400060b7890 */ /* 0x000fc4000fffe0ff */
[----:B----4-:R-:W-:-:S03]  /*2fb0*/  UIADD3 UR7, UPT, UPT, UR7, 0x3f, URZ ;  /* 0x0000003f07077890 */ /* 0x010fc6000fffe0ff */
[----:B-1----:R-:W1:Y:S01]  /*2fc0*/  LDS R0, [UR6+0x150] ;  /* 0x00015006ff007984 */ /* 0x002e620008000800 */
[----:B------:R-:W-:Y:S02]  /*2fd0*/  UIADD3 UR12, UPT, UPT, UR6, 0x1a400, URZ ;  /* 0x0001a400060c7890 */ /* 0x000fe4000fffe0ff */
[----:B------:R-:W-:Y:S02]  /*2fe0*/  USHF.R.S32.HI UR5, URZ, 0x1f, UR7 ;  /* 0x0000001fff057899 */ /* 0x000fe40008011407 */
[----:B------:R-:W-:Y:S02]  /*2ff0*/  USHF.R.U32.HI UR11, URZ, 0x4, UR11 ;  /* 0x00000004ff0b7899 */ /* 0x000fe4000801160b */
[----:B------:R-:W-:Y:S02]  /*3000*/  ULEA.HI UR5, UR5, UR7, URZ, 0x6 ;  /* 0x0000000705057291 */ /* 0x000fe4000f8f30ff */
[----:B------:R-:W-:Y:S02]  /*3010*/  USHF.R.U32.HI UR12, URZ, 0x4, UR12 ;  /* 0x00000004ff0c7899 */ /* 0x000fe4000801160c */
[----:B------:R-:W-:-:S02]  /*3020*/  USHF.R.S32.HI UR5, URZ, 0x6, UR5 ;  /* 0x00000006ff057899 */ /* 0x000fc40008011405 */
[----:B------:R-:W-:Y:S02]  /*3030*/  ULOP3.LUT UR11, UR11, 0x3fff, URZ, 0xc0, !UPT ;  /* 0x00003fff0b0b7892 */ /* 0x000fe4000f8ec0ff */
[----:B------:R-:W-:Y:S02]  /*3040*/  UISETP.LT.AND UP0, UPT, UR5, 0x1, UPT ;  /* 0x000000010500788c */ /* 0x000fe4000bf01270 */
[----:B------:R-:W-:Y:S02]  /*3050*/  ULOP3.LUT UR12, UR12, 0x3fff, URZ, 0xc0, !UPT ;  /* 0x00003fff0c0c7892 */ /* 0x000fe4000f8ec0ff */
[----:B------:R-:W-:Y:S02]  /*3060*/  USEL UR10, UR5, 0x1, !UP0 ;  /* 0x00000001050a7887 */ /* 0x000fe4000c000000 */
[----:B------:R-:W-:Y:S02]  /*3070*/  ULOP3.LUT UR11, UR11, 0x10000, URZ, 0xfc, !UPT ;  /* 0x000100000b0b7892 */ /* 0x000fe4000f8efcff */
[----:B------:R-:W-:-:S02]  /*3080*/  ULOP3.LUT UR12, UR12, 0x10000, URZ, 0xfc, !UPT ;  /* 0x000100000c0c7892 */ /* 0x000fc4000f8efcff */
[----:B------:R-:W-:Y:S02]  /*3090*/  UIADD3 UR10, UPT, UPT, -UR10, URZ, URZ ;  /* 0x000000ff0a0a7290 */ /* 0x000fe4000fffe1ff */
[----:B--2---:R-:W-:Y:S01]  /*30a0*/  UISETP.GE.AND UP3, UPT, UR4, 0x1, UPT ;  /* 0x000000010400788c */ /* 0x004fe2000bf66270 */
[----:B-1----:R-:W-:-:S15]  /*30b0*/  R2UR UR19, R0 ;  /* 0x00000000001372ca */ /* 0x002fde00000e0000 */
.L_x_62:
[----:B------:R-:W-:Y:S02]  /*30c0*/  LEA R0, R10, UR6, 0x3 ;  /* 0x000000060a007c11 */ /* 0x000fe4000f8e18ff */
[----:B------:R-:W-:Y:S02]  /*30d0*/  SHF.L.U32 R5, R9, 0x1f, RZ ;  /* 0x0000001f09057819 */ /* 0x000fe400000006ff */
[----:B------:R-:W-:Y:S01]  /*30e0*/  PLOP3.LUT P0, PT, PT, PT, UP3, 0x80, 0x8 ;  /* 0x000000000008781c */ /* 0x000fe20003f0f038 */
[----:B------:R-:W-:Y:S01]  /*30f0*/  VIADD R3, R0, 0xd0 ;  /* 0x000000d000037836 */ /* 0x000fe20000000000 */
[----:B-1----:R-:W1:Y:S02]  /*3100*/  SYNCS.PHASECHK.TRANS64.TRYWAIT P1, [R0+URZ+0xc0], R5 ;  /* 0x0000c005000075a7 */ /* 0x002e6400080211ff */
[----:B-1--4-:R-:W-:Y:S09]  /*3110*/  @!P1 BRA `(.L_x_56) ;  /* 0x0000008400709947 */ /* 0x012ff20003800000 */
.L_x_147:
[----:B------:R-:W-:Y:S01]  /*3120*/  LEA R4, R10, UR6, 0x4 ;  /* 0x000000060a047c11 */ /* 0x000fe2000f8e20ff */
[----:B------:R-:W-:Y:S01]  /*3130*/  @UP3 ULEA UR4, UR17, UR6, 0x3 ;  /* 0x0000000611043291 */ /* 0x000fe2000f8e18ff */
[----:B------:R-:W-:Y:S01]  /*3140*/  PLOP3.LUT P2, PT, PT, PT, PT, 0x80, 0x8 ;  /* 0x000000000008781c */ /* 0x000fe20003f4f070 */
[----:B------:R-:W-:Y:S01]  /*3150*/  ULEA UR8, UR18, UR6, 0x3 ;  /* 0x0000000612087291 */ /* 0x000fe2000f8e18ff */
[----:B------:R-:W-:Y:S01]  /*3160*/  PRMT R3, RZ, 0x654, R3 ;  /* 0x00000654ff037816 */ /* 0x000fe20000000003 */
[----:B------:R-:W-:Y:S01]  /*3170*/  ULEA UR9, UR18, UR19, 0x8 ;  /* 0x0000001312097291 */ /* 0x000fe2000f8e40ff */
[----:B-1----:R-:W1:Y:S01]  /*3180*/  LDS.128 R4, [R4+0x130] ;  /* 0x0001300004047984 */ /* 0x002e620000000c00 */
[----:B------:R-:W-:Y:S02]  /*3190*/  @P0 SHF.L.U32 R2, R8, 0x1f, RZ ;  /* 0x0000001f08020819 */ /* 0x000fe400000006ff */
[----:B------:R-:W-:Y:S01]  /*31a0*/  SHF.L.U32 R0, R11, 0x1f, RZ ;  /* 0x0000001f0b007819 */ /* 0x000fe200000006ff */
[----:B------:R-:W-:Y:S01]  /*31b0*/  @!PT LDS RZ, [RZ] ;  /* 0x00000000fffff984 */ /* 0x000fe20000000800 */
[----:B------:R-:W-:Y:S01]  /*31c0*/  @!PT LDS RZ, [RZ] ;  /* 0x00000000fffff984 */ /* 0x000fe20000000800 */
[----:B------:R-:W-:Y:S01]  /*31d0*/  @!PT LDS RZ, [RZ] ;  /* 0x00000000fffff984 */ /* 0x000fe20000000800 */
[----:B------:R-:W-:Y:S01]  /*31e0*/  @!PT LDS RZ, [RZ] ;  /* 0x00000000fffff984 */ /* 0x000fe20000000800 */
[----:B------:R2:W-:Y:S06]  /*31f0*/  MEMBAR.ALL.CTA ;  /* 0x0000000000007992 */ /* 0x0005ec0000008000 */
[----:B--2---:R-:W2:Y:S02]  /*3200*/  FENCE.VIEW.ASYNC.S ;  /* 0x00000000000073c6 */ /* 0x004ea40000000000 */
[----:B--2---:R2:W-:Y:S01]  /*3210*/  SYNCS.ARRIVE.TRANS64.RED.A1T0 RZ, [R3+URZ], RZ ;  /* 0x000000ff03ff79a7 */ /* 0x0045e200081004ff */
[----:B------:R2:W4:Y:S01]  /*3220*/  @P0 SYNCS.PHASECHK.TRANS64.TRYWAIT P2, [UR4], R2 ;  /* 0x00000002ff0005a7 */ /* 0x0005220008041104 */
[----:B-1----:R-:W-:Y:S01]  /*3230*/  LOP3.LUT P1, RZ, R6, 0x1, RZ, 0xc0, !PT ;  /* 0x0000000106ff7812 */ /* 0x002fe2000782c0ff */
[----:B------:R-:W1:Y:S02]  /*3240*/  SYNCS.PHASECHK.TRANS64.TRYWAIT P0, [UR8+0xf0], R0 ;  /* 0x0000f000ff0075a7 */ /* 0x000e640008001108 */
[----:B-12-4-:R-:W-:Y:S10]  /*3250*/  @!P0 BRA `(.L_x_57) ;  /* 0x0000008400348947 */ /* 0x016ff40003800000 */
.L_x_149:
[----:B------:R-:W-:Y:S01]  /*3260*/  IADD3 R10, PT, PT, R10, 0x1, RZ ;  /* 0x000000010a0a7810 */ /* 0x000fe20007ffe0ff */
[----:B------:R-:W-:Y:S06]  /*3270*/  BRA.U !UP3, `(.L_x_58) ;  /* 0x000000010b987547 */ /* 0x000fec000b800000 */
[----:B------:R-:W-:Y:S01]  /*3280*/  UPLOP3.LUT UP4, UPT, UPT, UPT, UPT, 0x40, 0x4 ;  /* 0x000000000004789c */ /* 0x000fe20003f8e870 */
[----:B------:R-:W-:Y:S01]  /*3290*/  UMOV UR16, UR10 ;  /* 0x0000000a00107c82 */ /* 0x000fe20008000000 */
[----:B------:R-:W-:Y:S01]  /*32a0*/  UMOV UR15, UR5 ;  /* 0x00000005000f7c82 */ /* 0x000fe20008000000 */
[----:B------:R-:W-:-:S08]  /*32b0*/  UMOV UR14, UR17 ;  /* 0x00000011000e7c82 */ /* 0x000fd00008000000 */
.L_x_61:
[----:B------:R-:W-:Y:S02]  /*32c0*/  UIADD3 UR16, UPT, UPT, UR16, 0x1, URZ ;  /* 0x0000000110107890 */ /* 0x000fe4000fffe0ff */
[----:B--2---:R-:W-:Y:S02]  /*32d0*/  ULEA UR7, UR14, UR6, 0x3 ;  /* 0x000000060e077291 */ /* 0x004fe4000f8e18ff */
[----:B------:R-:W-:Y:S01]  /*32e0*/  UISETP.NE.AND UP0, UPT, UR16, URZ, UPT ;  /* 0x000000ff1000728c */ /* 0x000fe2000bf05270 */
[----:B----4-:R-:W-:Y:S10]  /*32f0*/  @P2 BRA `(.L_x_59) ;  /* 0x00000000000c2947 */ /* 0x010ff40003800000 */
[----:B-1----:R-:W-:Y:S04]  /*3300*/  SHF.L.U32 R3, R8, 0x1f, RZ ;  /* 0x0000001f08037819 */ /* 0x002fe800000006ff */
[----:B------:R-:W1:Y:S02]  /*3310*/  SYNCS.PHASECHK.TRANS64.TRYWAIT P0, [UR7], R3 ;  /* 0x00000003ff0075a7 */ /* 0x000e640008001107 */
[----:B-1----:R-:W-:Y:S05]  /*3320*/  @!P0 BRA `(.L_x_60) ;  /* 0x0000008400188947 */ /* 0x002fea0003800000 */
.L_x_59:
[----:B------:R-:W-:Y:S01]  /*3330*/  UISETP.NE.AND UP1, UPT, UR15, 0x1, UPT ;  /* 0x000000010f00788c */ /* 0x000fe2000bf25270 */
[----:B------:R-:W-:Y:S01]  /*3340*/  PLOP3.LUT P2, PT, PT, PT, PT, 0x80, 0x8 ;  /* 0x000000000008781c */ /* 0x000fe20003f4f070 */
[----:B------:R-:W-:Y:S02]  /*3350*/  UIADD3 UR17, UPT, UPT, UR14, 0x1, URZ ;  /* 0x000000010e117890 */ /* 0x000fe4000fffe0ff */
[----:B------:R-:W-:Y:S02]  /*3360*/  ULEA UR24, UR14, UR12, 0xa ;  /* 0x0000000c0e187291 */ /* 0x000fe4000f8e50ff */
[----:B------:R-:W-:Y:S01]  /*3370*/  UISETP.NE.AND UP2, UPT, UR17, 0x7, UPT ;  /* 0x000000071100788c */ /* 0x000fe2000bf45270 */
[----:B------:R-:W-:Y:S01]  /*3380*/  PLOP3.LUT P0, PT, PT, PT, UP1, 0x80, 0x8 ;  /* 0x000000000008781c */ /* 0x000fe20003f0f018 */
[----:B------:R-:W-:Y:S02]  /*3390*/  ULEA UR26, UR14, UR11, 0x9 ;  /* 0x0000000b0e1a7291 */ /* 0x000fe4000f8e48ff */
[----:B------:R-:W-:Y:S02]  /*33a0*/  USEL UR13, URZ, 0x1, UP2 ;  /* 0x00000001ff0d7887 */ /* 0x000fe40009000000 */
[----:B------:R-:W-:Y:S02]  /*33b0*/  USEL UR17, UR17, URZ, UP2 ;  /* 0x000000ff11117287 */ /* 0x000fe40009000000 */
[----:B------:R-:W-:Y:S02]  /*33c0*/  UIADD3 UR30, UPT, UPT, UR24, 0x2, URZ ;  /* 0x00000002181e7890 */ /* 0x000fe4000fffe0ff */
[----:B------:R-:W-:Y:S01]  /*33d0*/  @UP1 ULEA UR4, UR17, UR6, 0x3 ;  /* 0x0000000611041291 */ /* 0x000fe2000f8e18ff */
[----:B------:R-:W-:Y:S01]  /*33e0*/  LOP3.LUT R8, R8, UR13, RZ, 0x3c, !PT ;  /* 0x0000000d08087c12 */ /* 0x000fe2000f8e3cff */
[----:B------:R-:W-:Y:S02]  /*33f0*/  UIADD3 UR28, UPT, UPT, UR26, 0x2, URZ ;  /* 0x000000021a1c7890 */ /* 0x000fe4000fffe0ff */
[----:B------:R-:W-:Y:S01]  /*3400*/  UIADD3 UR7, UPT, UPT, UR7, 0x38, URZ ;  /* 0x0000003807077890 */ /* 0x000fe2000fffe0ff */
[----:B-1----:R-:W-:Y:S01]  /*3410*/  @P0 SHF.L.U32 R0, R8, 0x1f, RZ ;  /* 0x0000001f08000819 */ /* 0x002fe200000006ff */
[----:B------:R-:W-:Y:S01]  /*3420*/  UMOV UR25, 0x80004020 ;  /* 0x8000402000197882 */ /* 0x000fe20000000000 */
[----:B------:R-:W-:Y:S01]  /*3430*/  UMOV UR27, 0x80004020 ;  /* 0x80004020001b7882 */ /* 0x000fe20000000000 */
[----:B------:R-:W-:Y:S01]  /*3440*/  UMOV UR31, 0x80004020 ;  /* 0x80004020001f7882 */ /* 0x000fe20000000000 */
[----:B------:R2:W4:Y:S01]  /*3450*/  @P0 SYNCS.PHASECHK.TRANS64.TRYWAIT P2, [UR4], R0 ;  /* 0x00000000ff0005a7 */ /* 0x0005220008041104 */
[----:B------:R-:W-:Y:S01]  /*3460*/  UIADD3 UR15, UPT, UPT, UR15, -0x1, URZ ;  /* 0xffffffff0f0f7890 */ /* 0x000fe2000fffe0ff */
[----:B------:R2:W-:Y:S01]  /*3470*/  UTCIMMA gdesc[UR26], gdesc[UR24], tmem[UR9], tmem[UR22], idesc[UR23], UP4 ;  /* 0x00ff16181a0075ea */ /* 0x0005e2000a000109 */
[----:B------:R-:W-:Y:S01]  /*3480*/  UPLOP3.LUT UP4, UPT, UPT, UPT, UPT, 0x80, 0x8 ;  /* 0x000000000008789c */ /* 0x000fe20003f8f070 */
[----:B------:R-:W-:Y:S01]  /*3490*/  UMOV UR29, 0x80004020 ;  /* 0x80004020001d7882 */ /* 0x000fe20000000000 */
[----:B------:R-:W-:Y:S01]  /*34a0*/  UMOV UR14, UR17 ;  /* 0x00000011000e7c82 */ /* 0x000fe20008000000 */
[----:B------:R2:W-:Y:S01]  /*34b0*/  UTCIMMA gdesc[UR28], gdesc[UR30], tmem[UR9], tmem[UR20], idesc[UR21], UPT ;  /* 0x00ff141e1c0075ea */ /* 0x0005e2000b800109 */
[----:B------:R2:W-:Y:S01]  /*34c0*/  UTCBAR [UR7], URZ ;  /* 0x000000ff070073e9 */ /* 0x0005e200080000ff */
[----:B------:R-:W-:Y:S06]  /*34d0*/  BRA.U UP0, `(.L_x_61) ;  /* 0xfffffffd00787547 */ /* 0x000fec000b83ffff */
.L_x_58:
[----:B------:R-:W-:Y:S01]  /*34e0*/  UIADD3 UR18, UPT, UPT, UR18, 0x1, URZ ;  /* 0x0000000112127890 */ /* 0x000fe2000fffe0ff */
[C---:B------:R-:W-:Y:S01]  /*34f0*/  ISETP.NE.AND P0, PT, R10.reuse, 0x2, PT ;  /* 0x000000020a00780c */ /* 0x040fe20003f05270 */
[----:B------:R-:W-:Y:S02]  /*3500*/  UIADD3 UR8, UPT, UPT, UR8, 0xe0, URZ ;  /* 0x000000e008087890 */ /* 0x000fe4000fffe0ff */
[----:B------:R-:W-:Y:S01]  /*3510*/  UISETP.NE.AND UP0, UPT, UR18, 0x2, UPT ;  /* 0x000000021200788c */ /* 0x000fe2000bf05270 */
[----:B-12---:R-:W-:Y:S02]  /*3520*/  SEL R0, RZ, 0x1, P0 ;  /* 0x00000001ff007807 */ /* 0x006fe40000000000 */
[----:B------:R-:W-:Y:S01]  /*3530*/  SEL R10, R10, RZ, P0 ;  /* 0x000000ff0a0a7207 */ /* 0x000fe20000000000 */
[----:B------:R-:W-:Y:S01]  /*3540*/  USEL UR4, URZ, 0x1, UP0 ;  /* 0x00000001ff047887 */ /* 0x000fe20008000000 */
[----:B------:R-:W-:Y:S01]  /*3550*/  LOP3.LUT R9, R9, R0, RZ, 0x3c, !PT ;  /* 0x0000000009097212 */ /* 0x000fe200078e3cff */
[----:B------:R-:W-:Y:S01]  /*3560*/  USEL UR18, UR18, URZ, UP0 ;  /* 0x000000ff12127287 */ /* 0x000fe20008000000 */
[----:B------:R1:W-:Y:S03]  /*3570*/  UTCBAR [UR8], URZ ;  /* 0x000000ff080073e9 */ /* 0x0003e600080000ff */
[----:B------:R-:W-:Y:S01]  /*3580*/  LOP3.LUT R11, R11, UR4, RZ, 0x3c, !PT ;  /* 0x000000040b0b7c12 */ /* 0x000fe2000f8e3cff */
[----:B------:R-:W-:Y:S07]  /*3590*/  @P1 BRA `(.L_x_62) ;  /* 0xfffffff800c81947 */ /* 0x000fee000383ffff */
[----:B------:R-:W2:Y:S01]  /*35a0*/  S2UR UR4, SR_CgaCtaId ;  /* 0x00000000000479c3 */ /* 0x000ea20000008800 */
[----:B------:R-:W-:Y:S01]  /*35b0*/  ELECT P0, URZ, PT ;  /* 0x0000000000ff782f */ /* 0x000fe20003800000 */
[----:B------:R-:W-:Y:S01]  /*35c0*/  IMAD.MOV.U32 R0, RZ, RZ, 0x1 ;  /* 0x00000001ff007424 */ /* 0x000fe200078e00ff */
[----:B------:R-:W-:Y:S01]  /*35d0*/  UIADD3 UR6, UPT, UPT, UR6, 0xf0, URZ ;  /* 0x000000f006067890 */ /* 0x000fe2000fffe0ff */
[----:B------:R-:W-:Y:S01]  /*35e0*/  SHF.L.U32 R3, R11, 0x1f, RZ ;  /* 0x0000001f0b037819 */ /* 0x000fe200000006ff */
[----:B------:R-:W-:-:S03]  /*35f0*/  UMOV UR5, 0x40 ;  /* 0x0000004000057882 */ /* 0x000fc60000000000 */
[----:B------:R-:W-:Y:S01]  /*3600*/  UVIRTCOUNT.DEALLOC.SMPOOL 0x80 ;  /* 0x000000800000784c */ /* 0x000fe20000000000 */
[----:B--2---:R-:W-:Y:S02]  /*3610*/  ULEA UR4, UR4, UR5, 0x18 ;  /* 0x0000000504047291 */ /* 0x004fe4000f8ec0ff */
[----:B------:R-:W-:-:S07]  /*3620*/  ULEA UR5, UR18, UR6, 0x3 ;  /* 0x0000000612057291 */ /* 0x000fce000f8e18ff */
[----:B------:R2:W-:Y:S02]  /*3630*/  @P0 STS.U8 [UR4+0x1c], R0 ;  /* 0x00001c00ff000988 */ /* 0x0005e40008000004 */
[----:B------:R-:W3:Y:S02]  /*3640*/  SYNCS.PHASECHK.TRANS64.TRYWAIT P0, [UR5], R3 ;  /* 0x00000003ff0075a7 */ /* 0x000ee40008001105 */
[----:B--23--:R-:W-:Y:S05]  /*3650*/  @!P0 BRA `(.L_x_63) ;  /* 0x0000008000648947 */ /* 0x00cfea0003800000 */
.L_x_152:
[----:B------:R-:W-:-:S04]  /*3660*/  UIADD3 UR7, UPT, UPT, UR18, 0x1, URZ ;  /* 0x0000000112077890 */ /* 0x000fc8000fffe0ff */
[----:B------:R-:W-:-:S04]  /*3670*/  UISETP.NE.AND UP0, UPT, UR7, 0x2, UPT ;  /* 0x000000020700788c */ /* 0x000fc8000bf05270 */
[----:B------:R-:W-:Y:S02]  /*3680*/  USEL UR5, URZ, 0x1, UP0 ;  /* 0x00000001ff057887 */ /* 0x000fe40008000000 */
[----:B------:R-:W-:-:S04]  /*3690*/  USEL UR7, UR7, URZ, UP0 ;  /* 0x000000ff07077287 */ /* 0x000fc80008000000 */
[----:B------:R-:W-:Y:S01]  /*36a0*/  ULEA UR7, UR7, UR6, 0x3 ;  /* 0x0000000607077291 */ /* 0x000fe2000f8e18ff */
[----:B--2---:R-:W-:-:S04]  /*36b0*/  LOP3.LUT R3, R11, UR5, RZ, 0x3c, !PT ;  /* 0x000000050b037c12 */ /* 0x004fc8000f8e3cff */
[----:B------:R-:W-:-:S04]  /*36c0*/  SHF.L.U32 R3, R3, 0x1f, RZ ;  /* 0x0000001f03037819 */ /* 0x000fc800000006ff */
[----:B------:R-:W2:Y:S02]  /*36d0*/  SYNCS.PHASECHK.TRANS64.TRYWAIT P0, [UR7], R3 ;  /* 0x00000003ff0075a7 */ /* 0x000ea40008001107 */
[----:B--2---:R-:W-:Y:S05]  /*36e0*/  @!P0 BRA `(.L_x_64) ;  /* 0x0000008000588947 */ /* 0x004fea0003800000 */
.L_x_154:
[----:B------:R-:W-:Y:S01]  /*36f0*/  NOP ;  /* 0x0000000000007918 */ /* 0x000fe20000000000 */
[----:B--2---:R-:W2:Y:S01]  /*3700*/  LDS R0, [UR4+0x14] ;  /* 0x00001404ff007984 */ /* 0x004ea20008000800 */
[----:B------:R-:W-:Y:S01]  /*3710*/  ULOP3.LUT UR6, UR19, 0xffff, URZ, 0xc0, !UPT ;  /* 0x0000ffff13067892 */ /* 0x000fe2000f8ec0ff */
[----:B-1----:R-:W-:Y:S01]  /*3720*/  UMOV UR8, 0xffff ;  /* 0x0000ffff00087882 */ /* 0x002fe20000000000 */
[----:B------:R-:W-:Y:S02]  /*3730*/  UMOV UR5, 0x1 ;  /* 0x0000000100057882 */ /* 0x000fe40000000000 */
[----:B------:R-:W-:-:S04]  /*3740*/  USHF.R.U32.HI UR6, URZ, 0x5, UR6 ;  /* 0x00000005ff067899 */ /* 0x000fc80008011606 */
[----:B------:R-:W-:Y:S02]  /*3750*/  USHF.L.U32 UR8, UR8, UR6, URZ ;  /* 0x0000000608087299 */ /* 0x000fe400080006ff */
[----:B------:R-:W-:-:S04]  /*3760*/  USHF.L.U32 UR5, UR5, UR6, URZ ;  /* 0x0000000605057299 */ /* 0x000fc800080006ff */
[----:B--2---:R-:W-:-:S04]  /*3770*/  LOP3.LUT R0, R0, UR8, RZ, 0xc0, !PT ;  /* 0x0000000800007c12 */ /* 0x004fc8000f8ec0ff */
[----:B------:R-:W-:-:S13]  /*3780*/  ISETP.NE.AND P0, PT, R0, UR8, PT ;  /* 0x0000000800007c0c */ /* 0x000fda000bf05270 */
[----:B------:R-:W-:Y:S05]  /*3790*/  @P0 BRA `(.L_x_65) ;  /* 0x0000000000580947 */ /* 0x000fea0003800000 */
[----:B------:R-:W1:Y:S02]  /*37a0*/  LDS R0, [UR4+0x18] ;  /* 0x00001804ff007984 */ /* 0x000e640008000800 */
[----:B-1----:R-:W-:-:S04]  /*37b0*/  LOP3.LUT R0, R0, UR5, RZ, 0xc0, !PT ;  /* 0x0000000500007c12 */ /* 0x002fc8000f8ec0ff */
[----:B------:R-:W-:-:S13]  /*37c0*/  ISETP.NE.AND P0, PT, R0, UR5, PT ;  /* 0x0000000500007c0c */ /* 0x000fda000bf05270 */
[----:B------:R-:W-:Y:S05]  /*37d0*/  @P0 BRA `(.L_x_66) ;  /* 0x00000000003c0947 */ /* 0x000fea0003800000 */
[----:B------:R-:W1:Y:S01]  /*37e0*/  S2R R2, SR_LANEID ;  /* 0x0000000000027919 */ /* 0x000e620000000000 */
[----:B------:R-:W-:Y:S01]  /*37f0*/  ULOP3.LUT UR8, URZ, UR8, URZ, 0x33, !UPT ;  /* 0x00000008ff087292 */ /* 0x000fe2000f8e33ff */
[----:B------:R-:W-:Y:S01]  /*3800*/  LOP3.LUT R4, RZ, UR5, RZ, 0x33, !PT ;  /* 0x00000005ff047c12 */ /* 0x000fe2000f8e33ff */
[----:B------:R-:W-:Y:S02]  /*3810*/  VOTEU.ANY UR7, UPT, PT ;  /* 0x0000000000077886 */ /* 0x000fe400038e0100 */
[----:B------:R-:W-:Y:S01]  /*3820*/  UFLO.U32 UR7, UR7 ;  /* 0x00000007000772bd */ /* 0x000fe200080e0000 */
[----:B------:R-:W2:Y:S01]  /*3830*/  REDUX UR5, R4 ;  /* 0x00000000040573c4 */ /* 0x000ea20000000000 */
[----:B------:R-:W-:-:S06]  /*3840*/  IMAD.U32 R0, RZ, RZ, UR8 ;  /* 0x00000008ff007e24 */ /* 0x000fcc000f8e00ff */
[----:B------:R3:W-:Y:S01]  /*3850*/  UTCATOMSWS.AND URZ, UR8 ;  /* 0x0000000800ff79e3 */ /* 0x0007e20008000000 */
[----:B------:R-:W4:Y:S01]  /*3860*/  REDUX UR6, R0 ;  /* 0x00000000000673c4 */ /* 0x000f220000000000 */
[----:B-1----:R-:W-:Y:S01]  /*3870*/  ISETP.EQ.U32.AND P0, PT, R2, UR7, PT ;  /* 0x0000000702007c0c */ /* 0x002fe2000bf02070 */
[----:B--2---:R-:W-:Y:S01]  /*3880*/  IMAD.U32 R2, RZ, RZ, UR5 ;  /* 0x00000005ff027e24 */ /* 0x004fe2000f8e00ff */
[----:B----4-:R-:W-:-:S11]  /*3890*/  MOV R3, UR6 ;  /* 0x0000000600037c02 */ /* 0x010fd60008000f00 */
[----:B------:R3:W-:Y:S04]  /*38a0*/  @P0 ATOMS.AND RZ, [UR4+0x14], R3 ;  /* 0x00001403ffff098c */ /* 0x0007e8000a800004 */
[----:B------:R3:W-:Y:S01]  /*38b0*/  @P0 ATOMS.AND RZ, [UR4+0x18], R2 ;  /* 0x00001802ffff098c */ /* 0x0007e2000a800004 */
[----:B------:R-:W-:Y:S05]  /*38c0*/  BRA `(.L_x_67) ;  /* 0x0000000000147947 */ /* 0x000fea0003800000 */
.L_x_66:
[----:B------:R-:W-:Y:S02]  /*38d0*/  MOV R2, 0x38f0 ;  /* 0x000038f000027802 */ /* 0x000fe40000000f00 */
[----:B----45:R-:W-:Y:S05]  /*38e0*/  CALL.REL.NOINC `($__internal_0_$__cuda_sm10x_tcgen05_guardrail_trap_col_being_dealloced_not_returned_by_alloc) ;  /* 0x00000084003c7944 */ /* 0x030fea0003c00000 */
[----:B------:R-:W-:Y:S05]  /*38f0*/  BRA `(.L_x_67) ;  /* 0x0000000000087947 */ /* 0x000fea0003800000 */
.L_x_65:
[----:B------:R-:W-:Y:S02]  /*3900*/  MOV R2, 0x3920 ;  /* 0x0000392000027802 */ /* 0x000fe40000000f00 */
[----:B----45:R-:W-:Y:S05]  /*3910*/  CALL.REL.NOINC `($__internal_2_$__cuda_sm10x_tcgen05_guardrail_trap_unallocated_columns_being_dealloced) ;  /* 0x0000008400487944 */ /* 0x030fea0003c00000 */
.L_x_67:
[----:B------:R-:W-:Y:S01]  /*3920*/  NOP ;  /* 0x0000000000007918 */ /* 0x000fe20000000000 */
[----:B---3--:R-:W-:Y:S05]  /*3930*/  EXIT ;  /* 0x000000000000794d */ /* 0x008fea0003800000 */
.L_x_51:
[----:B------:R-:W-:-:S09]  /*3940*/  UISETP.NE.OR UP2, UPT, UR8, 0x3, !UP2 ;  /* 0x000000030800788c */ /* 0x000fd2000d745670 */
[----:B------:R-:W-:Y:S05]  /*3950*/  BRA.U UP2, `(.L_x_68) ;  /* 0x0000001102147547 */ /* 0x000fea000b800000 */
[----:B------:R-:W1:Y:S01]  /*3960*/  LDC R0, c[0x0][0xb30] ;  /* 0x0002cc00ff007b82 */ /* 0x000e620000000800 */
[----:B------:R-:W2:Y:S01]  /*3970*/  LDCU.64 UR8, c[0x0][0x888] ;  /* 0x00011100ff0877ac */ /* 0x000ea20008000a00 */
[----:B------:R-:W-:Y:S02]  /*3980*/  HFMA2 R29, -RZ, RZ, 0, 0 ;  /* 0x00000000ff1d7431 */ /* 0x000fe400000001ff */
[----:B------:R-:W-:Y:S01]  /*3990*/  IMAD.MOV.U32 R31, RZ, RZ, 0x1 ;  /* 0x00000001ff1f7424 */ /* 0x000fe200078e00ff */
[----:B------:R-:W-:Y:S01]  /*39a0*/  MOV R23, 0x2000 ;  /* 0x0000200000177802 */ /* 0x000fe20000000f00 */
[----:B------:R-:W4:Y:S01]  /*39b0*/  LDCU.64 UR4, c[0x0][0x890] ;  /* 0x00011200ff0477ac */ /* 0x000f220008000a00 */
[----:B------:R-:W-:Y:S01]  /*39c0*/  IMAD.MOV.U32 R30, RZ, RZ, RZ ;  /* 0x000000ffff1e7224 */ /* 0x000fe200078e00ff */
[----:B------:R-:W3:Y:S01]  /*39d0*/  LDC R19, c[0x0][0x370] ;  /* 0x0000dc00ff137b82 */ /* 0x000ee20000000800 */
[----:B------:R-:W-:Y:S01]  /*39e0*/  UMOV UR7, 0x400 ;  /* 0x0000040000077882 */ /* 0x000fe20000000000 */
[----:B------:R-:W-:-:S02]  /*39f0*/  UPLOP3.LUT UP1, UPT, UPT, UPT, UPT, 0x40, 0x4 ;  /* 0x000000000004789c */ /* 0x000fc40003f2e870 */
[----:B------:R-:W-:-:S04]  /*3a00*/  ULEA UR7, UR37, UR7, 0x18 ;  /* 0x0000000725077291 */ /* 0x000fc8000f8ec0ff */
[----:B------:R-:W3:Y:S01]  /*3a10*/  LDC R2, c[0x0][0xb0c] ;  /* 0x0002c300ff027b82 */ /* 0x000ee20000000800 */
[----:B------:R-:W-:Y:S02]  /*3a20*/  UIADD3 UR13, UPT, UPT, UR7, 0x88, URZ ;  /* 0x00000088070d7890 */ /* 0x000fe4000fffe0ff */
[----:B--2---:R-:W-:Y:S02]  /*3a30*/  UISETP.NE.U32.AND UP2, UPT, UR8, URZ, UPT ;  /* 0x000000ff0800728c */ /* 0x004fe4000bf45070 */
[----:B------:R-:W-:Y:S02]  /*3a40*/  UIADD3 UR33, UPT, UPT, UR7, 0x70, URZ ;  /* 0x0000007007217890 */ /* 0x000fe4000fffe0ff */
[----:B----4-:R-:W-:Y:S01]  /*3a50*/  UISETP.NE.U32.AND UP3, UPT, UR4, URZ, UPT ;  /* 0x000000ff0400728c */ /* 0x010fe2000bf65070 */
[----:B------:R-:W2:Y:S01]  /*3a60*/  LDC R18, c[0x0][0xb20] ;  /* 0x0002c800ff127b82 */ /* 0x000ea20000000800 */
[----:B-1----:R-:W-:Y:S01]  /*3a70*/  ISETP.NE.AND P1, PT, R0, 0x1, PT ;  /* 0x000000010000780c */ /* 0x002fe20003f25270 */
[----:B------:R-:W-:-:S02]  /*3a80*/  UISETP.NE.AND.EX UP2, UPT, UR9, URZ, UPT, UP2 ;  /* 0x000000ff0900728c */ /* 0x000fc4000bf45320 */
[----:B------:R-:W-:Y:S02]  /*3a90*/  UIADD3 UR25, UPT, UPT, UR7, 0x78, URZ ;  /* 0x0000007807197890 */ /* 0x000fe4000fffe0ff */
[----:B------:R-:W-:Y:S02]  /*3aa0*/  UIADD3 UR17, UPT, UPT, UR7, 0x80, URZ ;  /* 0x0000008007117890 */ /* 0x000fe4000fffe0ff */
[----:B------:R-:W1:Y:S01]  /*3ab0*/  LDC.64 R32, c[0x0][0x348] ;  /* 0x0000d200ff207b82 */ /* 0x000e620000000a00 */
[----:B------:R-:W-:Y:S02]  /*3ac0*/  UPRMT UR13, UR37, 0x654, UR13 ;  /* 0x00000654250d7896 */ /* 0x000fe4000800000d */
[----:B------:R-:W-:-:S05]  /*3ad0*/  UISETP.NE.AND.EX UP3, UPT, UR5, URZ, UPT, UP3 ;  /* 0x000000ff0500728c */ /* 0x000fca000bf65330 */
[----:B------:R-:W4:Y:S08]  /*3ae0*/  LDC.64 R16, c[0x0][0xb10] ;  /* 0x0002c400ff107b82 */ /* 0x000f300000000a00 */
[----:B------:R-:W1:Y:S08]  /*3af0*/  LDC.64 R6, c[0x0][0xb18] ;  /* 0x0002c600ff067b82 */ /* 0x000e700000000a00 */
[----:B------:R-:W1:Y:S08]  /*3b00*/  LDC.64 R4, c[0x0][0xb28] ;  /* 0x0002ca00ff047b82 */ /* 0x000e700000000a00 */
[----:B--23--:R-:W1:Y:S02]  /*3b10*/  LDC R22, c[0x0][0x374] ;  /* 0x0000dd00ff167b82 */ /* 0x00ce640000000800 */
.L_x_79:
[C---:B------:R-:W-:Y:S02]  /*3b20*/  LEA R0, R30.reuse, UR7, 0x3 ;  /* 0x000000071e007c11 */ /* 0x040fe4000f8e18ff */
[----:B------:R-:W-:Y:S02]  /*3b30*/  SHF.L.U32 R3, R29, 0x1f, RZ ;  /* 0x0000001f1d037819 */ /* 0x000fe400000006ff */
[----:B------:R-:W-:Y:S02]  /*3b40*/  LEA R24, R30, UR7, 0x4 ;  /* 0x000000071e187c11 */ /* 0x000fe4000f8e20ff */
[----:B--2---:R-:W2:Y:S02]  /*3b50*/  SYNCS.PHASECHK.TRANS64.TRYWAIT P0, [R0+URZ+0xc0], R3 ;  /* 0x0000c003000075a7 */ /* 0x004ea400080011ff */
[----:B--2---:R-:W-:Y:S05]  /*3b60*/  @!P0 BRA `(.L_x_69) ;  /* 0x0000007c00508947 */ /* 0x004fea0003800000 */
.L_x_155:
[----:B------:R-:W-:Y:S01]  /*3b70*/  ISETP.GE.AND P0, PT, R72, 0x1, PT ;  /* 0x000000014800780c */ /* 0x000fe20003f06270 */
[----:B------:R-:W3:Y:S01]  /*3b80*/  LDS.128 R24, [R24+0x130] ;  /* 0x0001300018187984 */ /* 0x000ee20000000c00 */
[----:B--2---:R-:W-:Y:S01]  /*3b90*/  VIADD R0, R0, 0xd0 ;  /* 0x000000d000007836 */ /* 0x004fe20000000000 */
[----:B------:R-:W-:Y:S01]  /*3ba0*/  @!PT LDS RZ, [RZ] ;  /* 0x00000000fffff984 */ /* 0x000fe20000000800 */
[----:B------:R-:W-:Y:S01]  /*3bb0*/  @!PT LDS RZ, [RZ] ;  /* 0x00000000fffff984 */ /* 0x000fe20000000800 */
[----:B------:R-:W-:Y:S01]  /*3bc0*/  @!PT LDS RZ, [RZ] ;  /* 0x00000000fffff984 */ /* 0x000fe20000000800 */
[----:B------:R-:W-:Y:S01]  /*3bd0*/  @!PT LDS RZ, [RZ] ;  /* 0x00000000fffff984 */ /* 0x000fe20000000800 */
[----:B------:R2:W-:Y:S06]  /*3be0*/  MEMBAR.ALL.CTA ;  /* 0x0000000000007992 */ /* 0x0005ec0000008000 */
[----:B--2---:R-:W2:Y:S01]  /*3bf0*/  FENCE.VIEW.ASYNC.S ;  /* 0x00000000000073c6 */ /* 0x004ea20000000000 */
[----:B------:R-:W-:Y:S04]  /*3c00*/  PRMT R0, RZ, 0x654, R0 ;  /* 0x00000654ff007816 */ /* 0x000fe80000000000 */
[----:B--2---:R2:W-:Y:S01]  /*3c10*/  SYNCS.ARRIVE.TRANS64.RED.A1T0 RZ, [R0+URZ], RZ ;  /* 0x000000ff00ff79a7 */ /* 0x0045e200081004ff */
[----:B---3--:R-:W-:Y:S11]  /*3c20*/  LOP3.LUT P3, RZ, R26, 0x1, RZ, 0xc0, !PT ;  /* 0x000000011aff7812 */ /* 0x008ff6000786c0ff */
[----:B------:R-:W-:Y:S02]  /*3c30*/  @!UPT UIADD3 URZ, UPT, UPT, URZ, URZ, URZ ;  /* 0x000000fffffff290 */ /* 0x000fe4000fffe0ff */
[----:B------:R-:W-:Y:S02]  /*3c40*/  @P3 MOV R13, R24 ;  /* 0x00000018000d3202 */ /* 0x000fe40000000f00 */
[----:B------:R-:W-:Y:S01]  /*3c50*/  @P3 LOP3.LUT R8, R25, 0xffff, RZ, 0xc0, !PT ;  /* 0x0000ffff19083812 */ /* 0x000fe200078ec0ff */
[----:B--2---:R-:W-:Y:S06]  /*3c60*/  @!P0 BRA `(.L_x_70) ;  /* 0x0000000000a48947 */ /* 0x004fec0003800000 */
[----:B-1----:R-:W-:Y:S01]  /*3c70*/  IMAD.HI.U32 R35, R22, R7, RZ ;  /* 0x0000000716237227 */ /* 0x002fe200078e00ff */
[----:B------:R-:W-:Y:S02]  /*3c80*/  ISETP.NE.AND P0, PT, R6, 0x1, PT ;  /* 0x000000010600780c */ /* 0x000fe40003f05270 */
[----:B------:R-:W-:Y:S01]  /*3c90*/  ISETP.NE.AND P2, PT, R72, 0x1, PT ;  /* 0x000000014800780c */ /* 0x000fe20003f45270 */
[----:B----4-:R-:W-:Y:S01]  /*3ca0*/  IMAD.HI.U32 R34, R19, R16, RZ ;  /* 0x0000001013227227 */ /* 0x010fe200078e00ff */
[----:B------:R-:W-:Y:S02]  /*3cb0*/  SHF.R.U32.HI R35, RZ, R18, R35 ;  /* 0x00000012ff237219 */ /* 0x000fe40000011623 */
[----:B------:R-:W-:Y:S01]  /*3cc0*/  ISETP.NE.AND P4, PT, R2, 0x1, PT ;  /* 0x000000010200780c */ /* 0x000fe20003f85270 */
[----:B------:R-:W-:Y:S01]  /*3cd0*/  IMAD.HI.U32 R36, R13, R16, RZ ;  /* 0x000000100d247227 */ /* 0x000fe200078e00ff */
[----:B------:R-:W-:Y:S02]  /*3ce0*/  SHF.R.U32.HI R34, RZ, R17, R34 ;  /* 0x00000011ff227219 */ /* 0x000fe40000011622 */
[----:B------:R-:W-:Y:S01]  /*3cf0*/  SEL R3, R22, R35, !P0 ;  /* 0x0000002316037207 */ /* 0x000fe20004000000 */
[C---:B------:R-:W-:Y:S01]  /*3d00*/  IMAD.HI.U32 R35, R8.reuse, R7, RZ ;  /* 0x0000000708237227 */ /* 0x040fe200078e00ff */
[----:B------:R-:W-:Y:S02]  /*3d10*/  SEL R11, R19, R34, !P4 ;  /* 0x00000022130b7207 */ /* 0x000fe40006000000 */
[----:B------:R-:W-:Y:S01]  /*3d20*/  SHF.R.U32.HI R36, RZ, R17, R36 ;  /* 0x00000011ff247219 */ /* 0x000fe20000011624 */
[----:B------:R-:W-:Y:S01]  /*3d30*/  IMAD.HI.U32 R38, R3, R4, RZ ;  /* 0x0000000403267227 */ /* 0x000fe200078e00ff */
[----:B------:R-:W-:Y:S03]  /*3d40*/  SHF.R.U32.HI R35, RZ, R18, R35 ;  /* 0x00000012ff237219 */ /* 0x000fe60000011623 */
[----:B------:R-:W-:Y:S01]  /*3d50*/  IMAD.HI.U32 R34, R11, R4, RZ ;  /* 0x000000040b227227 */ /* 0x000fe200078e00ff */
[----:B------:R-:W-:Y:S02]  /*3d60*/  @P2 SHF.R.U32.HI R3, RZ, R5, R38 ;  /* 0x00000005ff032219 */ /* 0x000fe40000011626 */
[----:B------:R-:W-:Y:S02]  /*3d70*/  SEL R9, R8, R35, !P0 ;  /* 0x0000002308097207 */ /* 0x000fe40004000000 */
[----:B------:R-:W-:Y:S01]  /*3d80*/  @P2 SHF.R.U32.HI R11, RZ, R5, R34 ;  /* 0x00000005ff0b2219 */ /* 0x000fe20000011622 */
[C---:B------:R-:W-:Y:S01]  /*3d90*/  IMAD R10, R72.reuse, R3, RZ ;  /* 0x00000003480a7224 */ /* 0x040fe200078e02ff */
[----:B------:R-:W-:Y:S01]  /*3da0*/  SEL R3, R13, R36, !P4 ;  /* 0x000000240d037207 */ /* 0x000fe20006000000 */
[C---:B------:R-:W-:Y:S03]  /*3db0*/  IMAD.HI.U32 R14, R9.reuse, R4, RZ ;  /* 0x00000004090e7227 */ /* 0x040fe600078e00ff */
[----:B------:R-:W-:Y:S01]  /*3dc0*/  ISETP.GE.AND P0, PT, R9, R10, PT ;  /* 0x0000000a0900720c */ /* 0x000fe20003f06270 */
[C---:B------:R-:W-:Y:S01]  /*3dd0*/  IMAD R12, R72.reuse, R11, RZ ;  /* 0x0000000b480c7224 */ /* 0x040fe200078e02ff */
[-C--:B------:R-:W-:Y:S04]  /*3de0*/  SHF.R.U32.HI R14, RZ, R5.reuse, R14 ;  /* 0x00000005ff0e7219 */ /* 0x080fe8000001160e */
[----:B------:R-:W-:Y:S02]  /*3df0*/  ISETP.GE.OR P0, PT, R3, R12, P0 ;  /* 0x0000000c0300720c */ /* 0x000fe40000706670 */
[----:B------:R-:W-:Y:S05]  /*3e00*/  SEL R15, R9, R14, !P2 ;  /* 0x0000000e090f7207 */ /* 0x000fea0005000000 */
[----:B------:R-:W-:Y:S04]  /*3e10*/  IMAD.MOV R14, RZ, RZ, -R15 ;  /* 0x000000ffff0e7224 */ /* 0x000fe800078e0a0f */
[----:B------:R-:W-:Y:S02]  /*3e20*/  IMAD R14, R72, R14, R9 ;  /* 0x0000000e480e7224 */ /* 0x000fe400078e0209 */
[C---:B------:R-:W-:Y:S05]  /*3e30*/  @!P0 IMAD.HI.U32 R10, R3.reuse, R4, RZ ;  /* 0x00000004030a8227 */ /* 0x040fea00078e00ff */
[----:B------:R-:W-:Y:S04]  /*3e40*/  @!P0 SHF.R.U32.HI R10, RZ, R5, R10 ;  /* 0x00000005ff0a8219 */ /* 0x000fe8000001160a */
[----:B------:R-:W-:Y:S01]  /*3e50*/  @!P0 SEL R0, R3, R10, !P2 ;  /* 0x0000000a03008207 */ /* 0x000fe20005000000 */
[----:B------:R-:W-:Y:S03]  /*3e60*/  IMAD.MOV R10, RZ, RZ, -R3 ;  /* 0x000000ffff0a7224 */ /* 0x000fe600078e0a03 */
[----:B------:R-:W-:Y:S01]  /*3e70*/  @!P0 IADD3 R15, PT, PT, R15, -R0, RZ ;  /* 0x800000000f0f8210 */ /* 0x000fe20007ffe0ff */
[----:B------:R-:W-:Y:S01]  /*3e80*/  @!P0 IMAD R0, R11, R14, R0 ;  /* 0x0000000e0b008224 */ /* 0x000fe200078e0200 */
[----:B------:R-:W-:Y:S01]  /*3e90*/  IADD3 R11, PT, PT, -R9, RZ, RZ ;  /* 0x000000ff090b7210 */ /* 0x000fe20007ffe1ff */
[----:B------:R-:W-:Y:S02]  /*3ea0*/  IMAD R13, R2, R10, R13 ;  /* 0x0000000a020d7224 */ /* 0x000fe400078e020d */
[----:B------:R-:W-:Y:S02]  /*3eb0*/  @!P0 IMAD R9, R15, R72, R3 ;  /* 0x000000480f098224 */ /* 0x000fe400078e0203 */
[----:B------:R-:W-:Y:S02]  /*3ec0*/  @!P0 IMAD.MOV.U32 R3, RZ, RZ, R0 ;  /* 0x000000ffff038224 */ /* 0x000fe400078e0000 */
[----:B------:R-:W-:Y:S02]  /*3ed0*/  IMAD R8, R6, R11, R8 ;  /* 0x0000000b06087224 */ /* 0x000fe400078e0208 */
[----:B------:R-:W-:Y:S02]  /*3ee0*/  IMAD R13, R3, R2, R13 ;  /* 0x00000002030d7224 */ /* 0x000fe400078e020d */
[----:B------:R-:W-:Y:S02]  /*3ef0*/  IMAD R8, R9, R6, R8 ;  /* 0x0000000609087224 */ /* 0x000fe400078e0208 */
.L_x_70:
[----:B------:R-:W-:Y:S05]  /*3f00*/  BRA.U UP1, `(.L_x_71) ;  /* 0x0000000101107547 */ /* 0x000fea000b800000 */
[----:B------:R-:W-:Y:S04]  /*3f10*/  MOV R0, UR6 ;  /* 0x0000000600007c02 */ /* 0x000fe80008000f00 */
[----:B------:R-:W-:Y:S04]  /*3f20*/  SHF.L.U32 R3, R0, 0x1f, RZ ;  /* 0x0000001f00037819 */ /* 0x000fe800000006ff */
[----:B------:R-:W2:Y:S02]  /*3f30*/  SYNCS.PHASECHK.TRANS64.TRYWAIT P0, [UR7+0xb8], R3 ;  /* 0x0000b803ff0075a7 */ /* 0x000ea40008001107 */
[----:B--2---:R-:W-:Y:S05]  /*3f40*/  @!P0 BRA `(.L_x_72) ;  /* 0x00000078006c8947 */ /* 0x004fea0003800000 */
.L_x_71:
[----:B------:R-:W-:Y:S02]  /*3f50*/  R2UR UR35, R21 ;  /* 0x00000000152372ca */ /* 0x000fe400000e0000 */
[----:B------:R-:W-:Y:S02]  /*3f60*/  R2UR UR34, R20 ;  /* 0x00000000142272ca */ /* 0x000fe400000e0000 */
[----:B------:R-:W-:Y:S02]  /*3f70*/  ISETP.NE.U32.AND P2, PT, RZ, UR4, PT ;  /* 0x00000004ff007c0c */ /* 0x000fe4000bf45070 */
[----:B------:R-:W-:Y:S02]  /*3f80*/  SHF.L.U32 R12, R31, 0x1f, RZ ;  /* 0x0000001f1f0c7819 */ /* 0x000fe400000006ff */
[----:B------:R-:W-:Y:S05]  /*3f90*/  ISETP.NE.AND.EX P2, PT, RZ, UR5, PT, P2 ;  /* 0x00000005ff007c0c */ /* 0x000fea000bf45320 */
[----:B------:R-:W-:Y:S02]  /*3fa0*/  USHF.L.U32 UR35, UR35, 0x7, URZ ;  /* 0x0000000723237899 */ /* 0x000fe400080006ff */
[----:B------:R-:W-:Y:S01]  /*3fb0*/  USHF.L.U32 UR34, UR34, 0x8, URZ ;  /* 0x0000000822227899 */ /* 0x000fe200080006ff */
[----:B------:R-:W-:Y:S11]  /*3fc0*/  BRA.U !UP3, `(.L_x_73) ;  /* 0x000000010b347547 */ /* 0x000ff6000b800000 */
[----:B------:R-:W-:Y:S01]  /*3fd0*/  UPLOP3.LUT UP0, UPT, UPT, UPT, UP2, 0x80, 0x8 ;  /* 0x000000000008789c */ /* 0x000fe20003f0f020 */
[----:B--2---:R-:W-:Y:S02]  /*3fe0*/  HFMA2 R0, -RZ, RZ, 0, 5.9604644775390625e-08 ;  /* 0x00000001ff007431 */ /* 0x004fe400000001ff */
[----:B------:R-:W-:Y:S03]  /*3ff0*/  IMAD.MOV.U32 R151, RZ, RZ, 0x1 ;  /* 0x00000001ff977424 */ /* 0x000fe600078e00ff */
[----:B------:R-:W-:Y:S05]  /*4000*/  PLOP3.LUT P0, PT, PT, PT, UP0, 0x80, 0x8 ;  /* 0x000000000008781c */ /* 0x000fea0003f0f008 */
[----:B------:R-:W2:Y:S01]  /*4010*/  @UP0 LDCU.64 UR10, c[0x0][0x888] ;  /* 0x00011100ff0a07ac */ /* 0x000ea20008000a00 */
[----:B------:R-:W-:Y:S07]  /*4020*/  @UP0 UIMAD UR8, UR36, UR4, URZ ;  /* 0x00000004240802a4 */ /* 0x000fee000f8e02ff */
[----:B------:R-:W-:Y:S01]  /*4030*/  @!P0 PRMT R151, R0, 0x7610, R151 ;  /* 0x0000761000978816 */ /* 0x000fe20000000097 */
[----:B--2---:R-:W-:Y:S03]  /*4040*/  @UP0 UIMAD.WIDE UR10, UR8, 0x4, UR10 ;  /* 0x00000004080a08a5 */ /* 0x004fe6000f8e020a */
[----:B------:R-:W2:Y:S03]  /*4050*/  @!UP0 LDCU UR8, c[0x0][0x880] ;  /* 0x00011000ff0887ac */ /* 0x000ea60008000800 */
[----:B------:R-:W-:Y:S01]  /*4060*/  IMAD.U32 R10, RZ, RZ, UR10 ;  /* 0x0000000aff0a7e24 */ /* 0x000fe2000f8e00ff */
[----:B------:R-:W-:Y:S05]  /*4070*/  MOV R11, UR11 ;  /* 0x0000000b000b7c02 */ /* 0x000fea0008000f00 */
[----:B-----5:R3:W5:Y:S02]  /*4080*/  @P0 LDG.E R82, desc[UR46][R10.64] ;  /* 0x0000002e0a520981 */ /* 0x020764000c1e1900 */
[----:B--23--:R-:W-:Y:S07]  /*4090*/  @!P0 IMAD.U32 R82, RZ, RZ, UR8 ;  /* 0x00000008ff528e24 */ /* 0x00cfee000f8e00ff */
.L_x_73:
[----:B-----5:R-:W-:Y:S01]  /*40a0*/  @!P2 ISETP.EQ.AND P0, PT, R82, RZ, PT ;  /* 0x000000ff5200a20c */ /* 0x020fe20003f02270 */
[----:B------:R-:W-:Y:S01]  /*40b0*/  @!UPT UIADD3 URZ, UPT, UPT, URZ, URZ, URZ ;  /* 0x000000fffffff290 */ /* 0x000fe2000fffe0ff */
[----:B------:R-:W-:Y:S11]  /*40c0*/  @!P2 BRA `(.L_x_74) ;  /* 0x000000000014a947 */ /* 0x000ff60003800000 */
[----:B------:R-:W-:Y:S02]  /*40d0*/  LOP3.LUT P2, RZ, R151, 0xff, RZ, 0xc0, !PT ;  /* 0x000000ff97ff7812 */ /* 0x000fe4000784c0ff */
[----:B------:R-:W-:Y:S04]  /*40e0*/  PLOP3.LUT P0, PT, PT, PT, UP0, 0x80, 0x8 ;  /* 0x000000000008781c */ /* 0x000fe80003f0f008 */
[----:B------:R-:W-:Y:S07]  /*40f0*/  PLOP3.LUT P0, PT, P0, PT, PT, 0x8, 0x80 ;  /* 0x000000000080781c */ /* 0x000fee000070e170 */
[----:B------:R-:W-:Y:S11]  /*4100*/  @P2 ISETP.EQ.AND P0, PT, R82, RZ, PT ;  /* 0x000000ff5200220c */ /* 0x000ff60003f02270 */
[----:B------:R-:W-:Y:S02]  /*4110*/  @!UPT UIADD3 URZ, UPT, UPT, URZ, URZ, URZ ;  /* 0x000000fffffff290 */ /* 0x000fe4000fffe0ff */
.L_x_74:
[----:B------:R-:W3:Y:S01]  /*4120*/  SYNCS.PHASECHK.TRANS64.TRYWAIT P2, [UR7+0x90], R12 ;  /* 0x0000900cff0075a7 */ /* 0x000ee20008041107 */
[----:B------:R-:W-:Y:S04]  /*4130*/  ELECT P4, URZ, PT ;  /* 0x0000000000ff782f */ /* 0x000fe80003880000 */
[----:B------:R-:W-:Y:S11]  /*4140*/  PLOP3.LUT P4, PT, P0, P4, PT, 0xf2, 0x2f ;  /* 0x00000000002f781c */ /* 0x000ff60000789e72 */
[----:B------:R-:W-:Y:S02]  /*4150*/  @!UPT UIADD3 URZ, UPT, UPT, URZ, URZ, URZ ;  /* 0x000000fffffff290 */ /* 0x000fe4000fffe0ff */
[----:B-1----:R-:W-:Y:S05]  /*4160*/  @!P4 IADD3 R9, P0, PT, R32, 0x580, RZ ;  /* 0x000005802009c810 */ /* 0x002fea0007f1e0ff */
[----:B--2---:R-:W-:Y:S01]  /*4170*/  @!P4 IMAD.X R0, RZ, RZ, R33, P0 ;  /* 0x000000ffff00c224 */ /* 0x004fe200000e0621 */
[----:B---3--:R-:W-:Y:S07]  /*4180*/  @!P2 BRA `(.L_x_75) ;  /* 0x0000007400f4a947 */ /* 0x008fee0003800000 */
.L_x_158:
[----:B------:R-:W-:Y:S01]  /*4190*/  @!P4 R2UR UR8, R0 ;  /* 0x000000000008c2ca */ /* 0x000fe200000e0000 */
[----:B------:R-:W-:Y:S01]  /*41a0*/  VOTEU.ALL UP1, P4 ;  /* 0x0000000000ff7886 */ /* 0x000fe20002020000 */
[----:B------:R-:W-:Y:S01]  /*41b0*/  @!P4 R2UR UR9, R9 ;  /* 0x000000000909c2ca */ /* 0x000fe200000e0000 */
[----:B------:R-:W-:Y:S01]  /*41c0*/  @!P4 IMAD.MOV.U32 R0, RZ, RZ, 0x2000 ;  /* 0x00002000ff00c424 */ /* 0x000fe200078e00ff */
[----:B------:R-:W-:Y:S01]  /*41d0*/  UMOV UR10, 0x0 ;  /* 0x00000000000a7882 */ /* 0x000fe20000000000 */
[----:B------:R-:W-:Y:S01]  /*41e0*/  UMOV UR11, 0x10000000 ;  /* 0x10000000000b7882 */ /* 0x000fe20000000000 */
[----:B------:R-:W-:Y:S01]  /*41f0*/  @!UP1 UIADD3 UR32, UPT, UPT, UR7, 0x200, URZ ;  /* 0x0000020007209890 */ /* 0x000fe2000fffe0ff */
[----:B------:R-:W-:Y:S01]  /*4200*/  @!P4 IADD3 R9, P0, PT, R32, 0x580, RZ ;  /* 0x000005802009c810 */ /* 0x000fe20007f1e0ff */
[----:B------:R-:W-:Y:S05]  /*4210*/  VOTEU.ALL UP1, P4 ;  /* 0x0000000000ff7886 */ /* 0x000fea0002020000 */
[----:B------:R-:W-:Y:S01]  /*4220*/  IMAD.U32 R11, RZ, RZ, UR8 ;  /* 0x00000008ff0b7e24 */ /* 0x000fe2000f8e00ff */
[----:B------:R-:W-:Y:S01]  /*4230*/  UPRMT UR8, UR37, 0x654, UR33 ;  /* 0x0000065425087896 */ /* 0x000fe20008000021 */
[----:B------:R-:W-:Y:S03]  /*4240*/  IMAD.U32 R10, RZ, RZ, UR9 ;  /* 0x00000009ff0a7e24 */ /* 0x000fe6000f8e00ff */
[----:B------:R-:W-:Y:S02]  /*4250*/  @!P4 R2UR UR15, R11 ;  /* 0x000000000b0fc2ca */ /* 0x000fe400000e0000 */
[----:B------:R-:W-:Y:S11]  /*4260*/  @!P4 R2UR UR14, R10 ;  /* 0x000000000a0ec2ca */ /* 0x000ff600000e0000 */
[----:B------:R-:W-:Y:S02]  /*4270*/  @!UPT UIADD3 URZ, UPT, UPT, URZ, URZ, URZ ;  /* 0x000000fffffff290 */ /* 0x000fe4000fffe0ff */
[----:B------:R2:W-:Y:S01]  /*4280*/  @!UP1 UTMALDG.3D [UR32], [UR14], desc[UR10] ;  /* 0x00000a200e0095b4 */ /* 0x0005e20008011000 */
[----:B------:R3:W-:Y:S01]  /*4290*/  @!P4 SYNCS.ARRIVE.TRANS64.RED.A0TR RZ, [UR7+0x70], R0 ;  /* 0x00007000ffffc9a7 */ /* 0x0007e20008300407 */
[----:B------:R-:W-:Y:S01]  /*42a0*/  SYNCS.ARRIVE.TRANS64.RED.A1T0 RZ, [UR8], RZ ;  /* 0x000000ffffff79a7 */ /* 0x000fe20008100408 */
[----:B---3--:R-:W-:Y:S01]  /*42b0*/  @!P4 IMAD.X R0, RZ, RZ, R33, P0 ;  /* 0x000000ffff00c224 */ /* 0x008fe200000e0621 */
[----:B------:R-:W3:Y:S02]  /*42c0*/  SYNCS.PHASECHK.TRANS64.TRYWAIT P2, [UR7+0x98], R12 ;  /* 0x0000980cff0075a7 */ /* 0x000ee40008041107 */
[----:B--23--:R-:W-:Y:S05]  /*42d0*/  @!P2 BRA `(.L_x_76) ;  /* 0x0000007400b8a947 */ /* 0x00cfea0003800000 */
.L_x_160:
        /* <DEDUP_REMOVED lines=8> */
[----:B------:R-:W-:Y:S01]  /*4360*/  @!UP1 UIADD3 UR24, UPT, UPT, UR7, 0x2200, URZ ;  /* 0x0000220007189890 */ /* 0x000fe2000fffe0ff */
[----:B------:R-:W-:Y:S01]  /*4370*/  VOTEU.ALL UP1, P4 ;  /* 0x0000000000ff7886 */ /* 0x000fe20002020000 */
[----:B------:R-:W-:Y:S01]  /*4380*/  UMOV UR27, UR35 ;  /* 0x00000023001b7c82 */ /* 0x000fe20008000000 */
[----:B------:R-:W-:Y:S02]  /*4390*/  UMOV UR28, UR36 ;  /* 0x00000024001c7c82 */ /* 0x000fe40008000000 */
[----:B------:R-:W-:Y:S01]  /*43a0*/  IMAD.U32 R11, RZ, RZ, UR8 ;  /* 0x00000008ff0b7e24 */ /* 0x000fe2000f8e00ff */
[----:B------:R-:W-:Y:S01]  /*43b0*/  UPRMT UR8, UR37, 0x654, UR25 ;  /* 0x0000065425087896 */ /* 0x000fe20008000019 */
[----:B------:R-:W-:Y:S02]  /*43c0*/  IMAD.U32 R10, RZ, RZ, UR9 ;  /* 0x00000009ff0a7e24 */ /* 0x000fe4000f8e00ff */
[----:B------:R-:W-:Y:S01]  /*43d0*/  @!P4 IMAD.X R20, RZ, RZ, R33, P0 ;  /* 0x000000ffff14c224 */ /* 0x000fe200000e0621 */
[----:B------:R-:W-:Y:S02]  /*43e0*/  @!P4 R2UR UR15, R11 ;  /* 0x000000000b0fc2ca */ /* 0x000fe400000e0000 */
[----:B------:R-:W-:Y:S11]  /*43f0*/  @!P4 R2UR UR14, R10 ;  /* 0x000000000a0ec2ca */ /* 0x000ff600000e0000 */
[----:B------:R-:W-:Y:S02]  /*4400*/  @!UPT UIADD3 URZ, UPT, UPT, URZ, URZ, URZ ;  /* 0x000000fffffff290 */ /* 0x000fe4000fffe0ff */
[----:B------:R2:W-:Y:S01]  /*4410*/  @!UP1 UTMALDG.3D [UR24], [UR14], desc[UR10] ;  /* 0x00000a180e0095b4 */ /* 0x0005e20008011000 */
[----:B------:R2:W-:Y:S01]  /*4420*/  @!P4 SYNCS.ARRIVE.TRANS64.RED.A0TR RZ, [UR7+0x78], R0 ;  /* 0x00007800ffffc9a7 */ /* 0x0005e20008300407 */
[----:B------:R-:W-:Y:S01]  /*4430*/  SYNCS.ARRIVE.TRANS64.RED.A1T0 RZ, [UR8], RZ ;  /* 0x000000ffffff79a7 */ /* 0x000fe20008100408 */
[----:B------:R-:W3:Y:S02]  /*4440*/  SYNCS.PHASECHK.TRANS64.TRYWAIT P2, [UR7+0xa0], R12 ;  /* 0x0000a00cff0075a7 */ /* 0x000ee40008041107 */
[----:B--23--:R-:W-:Y:S05]  /*4450*/  @!P2 BRA `(.L_x_77) ;  /* 0x000000740070a947 */ /* 0x00cfea0003800000 */
.L_x_162:
[----:B------:R-:W2:Y:S01]  /*4460*/  LDC.64 R14, c[0x0][0xb10] ;  /* 0x0002c400ff0e7b82 */ /* 0x000ea20000000a00 */
[----:B------:R-:W-:Y:S01]  /*4470*/  @!P4 R2UR UR8, R20 ;  /* 0x000000001408c2ca */ /* 0x000fe200000e0000 */
[----:B------:R-:W-:Y:S01]  /*4480*/  VOTEU.ALL UP1, P4 ;  /* 0x0000000000ff7886 */ /* 0x000fe20002020000 */
[----:B------:R-:W-:Y:S01]  /*4490*/  @!P4 R2UR UR9, R21 ;  /* 0x000000001509c2ca */ /* 0x000fe200000e0000 */
[----:B------:R-:W-:Y:S01]  /*44a0*/  UMOV UR10, 0x0 ;  /* 0x00000000000a7882 */ /* 0x000fe20000000000 */
[----:B------:R-:W-:Y:S03]  /*44b0*/  UMOV UR11, 0x10000000 ;  /* 0x10000000000b7882 */ /* 0x000fe60000000000 */
[----:B------:R-:W3:Y:S01]  /*44c0*/  LDC.64 R10, c[0x0][0xb18] ;  /* 0x0002c600ff0a7b82 */ /* 0x000ee20000000a00 */
[----:B------:R-:W-:Y:S01]  /*44d0*/  @!UP1 UIADD3 UR18, UPT, UPT, UR34, 0x80, URZ ;  /* 0x0000008022129890 */ /* 0x000fe2000fffe0ff */
[----:B------:R-:W-:Y:S01]  /*44e0*/  @P3 SHF.R.U32.HI R28, RZ, 0x10, R25 ;  /* 0x00000010ff1c3819 */ /* 0x000fe20000011619 */
[----:B------:R-:W-:Y:S01]  /*44f0*/  @!UP1 UIADD3 UR16, UPT, UPT, UR7, 0x4200, URZ ;  /* 0x0000420007109890 */ /* 0x000fe2000fffe0ff */
[----:B------:R-:W-:Y:S01]  /*4500*/  VIADD R30, R30, 0x1 ;  /* 0x000000011e1e7836 */ /* 0x000fe20000000000 */
[----:B------:R-:W-:Y:S03]  /*4510*/  VOTEU.ALL UP1, P4 ;  /* 0x0000000000ff7886 */ /* 0x000fe60002020000 */
[----:B------:R-:W5:Y:S01]  /*4520*/  @!P1 LDC R0, c[0x0][0xb20] ;  /* 0x0002c800ff009b82 */ /* 0x000f620000000800 */
[----:B------:R-:W-:Y:S01]  /*4530*/  UMOV UR19, UR35 ;  /* 0x0000002300137c82 */ /* 0x000fe20008000000 */
[----:B------:R-:W-:Y:S01]  /*4540*/  IMAD.U32 R21, RZ, RZ, UR8 ;  /* 0x00000008ff157e24 */ /* 0x000fe2000f8e00ff */
[----:B------:R-:W-:Y:S05]  /*4550*/  UMOV UR20, UR36 ;  /* 0x0000002400147c82 */ /* 0x000fea0008000000 */
[----:B-1----:R-:W1:Y:S01]  /*4560*/  @!P1 LDC R3, c[0x0][0xb0c] ;  /* 0x0002c300ff039b82 */ /* 0x002e620000000800 */
[----:B------:R-:W-:Y:S01]  /*4570*/  IMAD.U32 R20, RZ, RZ, UR9 ;  /* 0x00000009ff147e24 */ /* 0x000fe2000f8e00ff */
[----:B------:R-:W-:Y:S01]  /*4580*/  UPRMT UR8, UR37, 0x654, UR17 ;  /* 0x0000065425087896 */ /* 0x000fe20008000011 */
[----:B------:R-:W-:Y:S03]  /*4590*/  @!P4 R2UR UR15, R21 ;  /* 0x00000000150fc2ca */ /* 0x000fe600000e0000 */
[----:B------:R-:W-:Y:S01]  /*45a0*/  @!P4 R2UR UR14, R20 ;  /* 0x00000000140ec2ca */ /* 0x000fe200000e0000 */
[----:B------:R-:W-:Y:S11]  /*45b0*/  @!P4 IMAD.MOV.U32 R20, RZ, RZ, 0x2000 ;  /* 0x00002000ff14c424 */ /* 0x000ff600078e00ff */
[----:B------:R-:W-:Y:S01]  /*45c0*/  @!UPT UIADD3 URZ, UPT, UPT, URZ, URZ, URZ ;  /* 0x000000fffffff290 */ /* 0x000fe2000fffe0ff */
[----:B------:R1:W-:Y:S01]  /*45d0*/  @!UP1 UTMALDG.3D [UR16], [UR14], desc[UR10] ;  /* 0x00000a100e0095b4 */ /* 0x0003e20008011000 */
[----:B------:R1:W-:Y:S02]  /*45e0*/  @!P4 SYNCS.ARRIVE.TRANS64.RED.A0TR RZ, [UR7+0x80], R20 ;  /* 0x00008014ffffc9a7 */ /* 0x0003e40008300407 */
[----:B-1----:R-:W-:Y:S01]  /*45f0*/  @!P1 ISETP.NE.AND P2, PT, R3, 0x1, PT ;  /* 0x000000010300980c */ /* 0x002fe20003f45270 */
[C---:B--2---:R-:W-:Y:S01]  /*4600*/  @!P1 IMAD.HI.U32 R14, R13.reuse, R14, RZ ;  /* 0x0000000e0d0e9227 */ /* 0x044fe200078e00ff */
[----:B---3--:R-:W-:Y:S03]  /*4610*/  @!P1 ISETP.NE.AND P0, PT, R10, 0x1, PT ;  /* 0x000000010a00980c */ /* 0x008fe60003f05270 */
[C---:B------:R-:W-:Y:S01]  /*4620*/  @!P1 IMAD.HI.U32 R11, R8.reuse, R11, RZ ;  /* 0x0000000b080b9227 */ /* 0x040fe200078e00ff */
[----:B------:R-:W-:Y:S04]  /*4630*/  @!P1 SHF.R.U32.HI R14, RZ, R15, R14 ;  /* 0x0000000fff0e9219 */ /* 0x000fe8000001160e */
[----:B-----5:R-:W-:Y:S01]  /*4640*/  @!P1 SHF.R.U32.HI R9, RZ, R0, R11 ;  /* 0x00000000ff099219 */ /* 0x020fe2000001160b */
[----:B------:R-:W-:Y:S01]  /*4650*/  SYNCS.ARRIVE.TRANS64.RED.A1T0 RZ, [UR8], RZ ;  /* 0x000000ffffff79a7 */ /* 0x000fe20008100408 */
[----:B------:R-:W-:Y:S02]  /*4660*/  @!P1 SEL R14, R13, R14, !P2 ;  /* 0x0000000e0d0e9207 */ /* 0x000fe40005000000 */
[----:B------:R-:W-:Y:S01]  /*4670*/  @!P1 SEL R9, R8, R9, !P0 ;  /* 0x0000000908099207 */ /* 0x000fe20004000000 */
[----:B------:R-:W1:Y:S04]  /*4680*/  SYNCS.PHASECHK.TRANS64.TRYWAIT P5, [UR7+0xa8], R12 ;  /* 0x0000a80cff0075a7 */ /* 0x000e6800080a1107 */
[----:B------:R-:W-:Y:S02]  /*4690*/  @!P1 IMAD.IADD R0, R9, 0x1, -R14 ;  /* 0x0000000109009824 */ /* 0x000fe400078e0a0e */
[----:B------:R-:W-:Y:S02]  /*46a0*/  @!P1 IMAD.IADD R9, R14, 0x1, -R9 ;  /* 0x000000010e099824 */ /* 0x000fe400078e0a09 */
[----:B------:R-:W-:Y:S02]  /*46b0*/  @!P1 IMAD R13, R0, R3, R13 ;  /* 0x00000003000d9224 */ /* 0x000fe400078e020d */
[----:B------:R-:W-:Y:S01]  /*46c0*/  @!P1 IMAD R8, R9, R10, R8 ;  /* 0x0000000a09089224 */ /* 0x000fe200078e0208 */
[----:B-1----:R-:W-:Y:S06]  /*46d0*/  @!P5 BRA `(.L_x_78) ;  /* 0x0000007000e8d947 */ /* 0x002fec0003800000 */
.L_x_164:
[----:B-1----:R-:W-:Y:S01]  /*46e0*/  @!P4 IADD3 R3, P0, PT, R32, 0x580, RZ ;  /* 0x000005802003c810 */ /* 0x002fe20007f1e0ff */
[----:B------:R-:W-:Y:S01]  /*46f0*/  VOTEU.ALL UP1, P4 ;  /* 0x0000000000ff7886 */ /* 0x000fe20002020000 */
[----:B------:R-:W-:Y:S01]  /*4700*/  UMOV UR18, 0x0 ;  /* 0x0000000000127882 */ /* 0x000fe20000000000 */
[----:B------:R-:W-:Y:S01]  /*4710*/  UMOV UR19, 0x10000000 ;  /* 0x1000000000137882 */ /* 0x000fe20000000000 */
[----:B------:R-:W-:Y:S01]  /*4720*/  @!P4 R2UR UR9, R3 ;  /* 0x000000000309c2ca */ /* 0x000fe200000e0000 */
[----:B------:R-:W-:Y:S01]  /*4730*/  @!P4 IMAD.X R0, RZ, RZ, R33, P0 ;  /* 0x000000ffff00c224 */ /* 0x000fe200000e0621 */
[----:B------:R-:W-:Y:S01]  /*4740*/  @!UP1 UIADD3 UR10, UPT, UPT, UR34, 0xc0, URZ ;  /* 0x000000c0220a9890 */ /* 0x000fe2000fffe0ff */
[----:B------:R-:W-:Y:S01]  /*4750*/  ISETP.NE.AND P0, PT, R30, 0x2, PT ;  /* 0x000000021e00780c */ /* 0x000fe20003f05270 */
[----:B------:R-:W-:Y:S01]  /*4760*/  UMOV UR11, UR35 ;  /* 0x00000023000b7c82 */ /* 0x000fe20008000000 */
[----:B------:R-:W-:Y:S01]  /*4770*/  UMOV UR12, UR36 ;  /* 0x00000024000c7c82 */ /* 0x000fe20008000000 */
[----:B------:R-:W-:Y:S01]  /*4780*/  @!P4 R2UR UR8, R0 ;  /* 0x000000000008c2ca */ /* 0x000fe200000e0000 */
[----:B------:R-:W-:Y:S01]  /*4790*/  IMAD.IADD R20, R8, 0x1, R150 ;  /* 0x0000000108147824 */ /* 0x000fe200078e0296 */
[----:B------:R-:W-:Y:S01]  /*47a0*/  @P3 R2UR UR36, R28 ;  /* 0x000000001c2432ca */ /* 0x000fe200000e0000 */
[----:B------:R-:W-:Y:S01]  /*47b0*/  IMAD.IADD R21, R13, 0x1, R152 ;  /* 0x000000010d157824 */ /* 0x000fe200078e0298 */
[----:B------:R-:W-:Y:S02]  /*47c0*/  SEL R0, RZ, 0x1, P0 ;  /* 0x00000001ff007807 */ /* 0x000fe40000000000 */
[----:B------:R-:W-:Y:S01]  /*47d0*/  LOP3.LUT R31, R31, 0x1, RZ, 0x3c, !PT ;  /* 0x000000011f1f7812 */ /* 0x000fe200078e3cff */
[----:B------:R-:W-:Y:S01]  /*47e0*/  IMAD.U32 R10, RZ, RZ, UR9 ;  /* 0x00000009ff0a7e24 */ /* 0x000fe2000f8e00ff */
[----:B------:R-:W-:Y:S01]  /*47f0*/  @!UP1 UIADD3 UR9, UPT, UPT, UR7, 0x88, URZ ;  /* 0x0000008807099890 */ /* 0x000fe2000fffe0ff */
[----:B------:R-:W-:Y:S02]  /*4800*/  LOP3.LUT R29, R29, R0, RZ, 0x3c, !PT ;  /* 0x000000001d1d7212 */ /* 0x000fe400078e3cff */
[----:B------:R-:W-:Y:S02]  /*4810*/  SEL R30, R30, RZ, P0 ;  /* 0x000000ff1e1e7207 */ /* 0x000fe40000000000 */
[----:B------:R-:W-:Y:S01]  /*4820*/  IMAD.U32 R11, RZ, RZ, UR8 ;  /* 0x00000008ff0b7e24 */ /* 0x000fe2000f8e00ff */
[----:B------:R-:W-:Y:S01]  /*4830*/  @!P4 R2UR UR14, R10 ;  /* 0x000000000a0ec2ca */ /* 0x000fe200000e0000 */
[----:B------:R-:W-:Y:S01]  /*4840*/  @!UP1 UIADD3 UR8, UPT, UPT, UR7, 0x6200, URZ ;  /* 0x0000620007089890 */ /* 0x000fe2000fffe0ff */
[----:B------:R-:W-:Y:S02]  /*4850*/  VOTEU.ALL UP1, P4 ;  /* 0x0000000000ff7886 */ /* 0x000fe40002020000 */
[----:B------:R-:W-:Y:S11]  /*4860*/  @!P4 R2UR UR15, R11 ;  /* 0x000000000b0fc2ca */ /* 0x000ff600000e0000 */
[----:B------:R-:W-:Y:S02]  /*4870*/  @!UPT UIADD3 URZ, UPT, UPT, URZ, URZ, URZ ;  /* 0x000000fffffff290 */ /* 0x000fe4000fffe0ff */
[----:B------:R2:W-:Y:S01]  /*4880*/  @!UP1 UTMALDG.3D [UR8], [UR14], desc[UR18] ;  /* 0x000012080e0095b4 */ /* 0x0005e20008011000 */
[----:B------:R2:W-:Y:S01]  /*4890*/  @!P4 SYNCS.ARRIVE.TRANS64.RED.A0TR RZ, [UR7+0x88], R23 ;  /* 0x00008817ffffc9a7 */ /* 0x0005e20008300407 */
[----:B------:R-:W-:Y:S01]  /*48a0*/  UPLOP3.LUT UP1, UPT, UPT, UPT, UPT, 0x80, 0x8 ;  /* 0x000000000008789c */ /* 0x000fe20003f2f070 */
[----:B------:R-:W-:Y:S01]  /*48b0*/  SYNCS.ARRIVE.TRANS64.RED.A1T0 RZ, [UR13], RZ ;  /* 0x000000ffffff79a7 */ /* 0x000fe2000810040d */
[----:B------:R-:W-:Y:S09]  /*48c0*/  @P3 BRA `(.L_x_79) ;  /* 0xfffffff000943947 */ /* 0x000ff2000383ffff */
[----:B------:R-:W-:-:S04]  /*48d0*/  SHF.L.U32 R3, R31, 0x1f, RZ ;  /* 0x0000001f1f037819 */ /* 0x000fc800000006ff */
[----:B------:R-:W1:Y:S02]  /*48e0*/  SYNCS.PHASECHK.TRANS64.TRYWAIT P0, [UR7+0x90], R3 ;  /* 0x00009003ff0075a7 */ /* 0x000e640008001107 */
[----:B-1----:R-:W-:Y:S05]  /*48f0*/  @!P0 BRA `(.L_x_80) ;  /* 0x0000007000788947 */ /* 0x002fea0003800000 */
.L_x_166:
[----:B------:R-:W3:Y:S02]  /*4900*/  SYNCS.PHASECHK.TRANS64.TRYWAIT P0, [UR7+0x98], R3 ;  /* 0x00009803ff0075a7 */ /* 0x000ee40008001107 */
[----:B---3--:R-:W-:Y:S05]  /*4910*/  @!P0 BRA `(.L_x_81) ;  /* 0x0000007000888947 */ /* 0x008fea0003800000 */
.L_x_168:
[----:B------:R-:W3:Y:S02]  /*4920*/  SYNCS.PHASECHK.TRANS64.TRYWAIT P0, [UR7+0xa0], R3 ;  /* 0x0000a003ff0075a7 */ /* 0x000ee40008001107 */
[----:B---3--:R-:W-:Y:S05]  /*4930*/  @!P0 BRA `(.L_x_82) ;  /* 0x0000007000988947 */ /* 0x008fea0003800000 */
.L_x_170:
[----:B-1----:R-:W-:-:S07]  /*4940*/  MOV R0, UR7 ;  /* 0x0000000700007c02 */ /* 0x002fce0008000f00 */
.L_x_83:
[----:B-1----:R-:W-:-:S04]  /*4950*/  SHF.L.U32 R3, R31, 0x1f, RZ ;  /* 0x0000001f1f037819 */ /* 0x002fc800000006ff */
[----:B------:R1:W3:Y:S03]  /*4960*/  SYNCS.PHASECHK.TRANS64.TRYWAIT P0, [R0+URZ+0xa8], R3 ;  /* 0x0000a803000075a7 */ /* 0x0002e600080011ff */
[----:B---3--:R-:W-:Y:S05]  /*4970*/  @!P0 NANOSLEEP.SYNCS 0x989680 ;  /* 0x009896800000895d */ /* 0x008fea0003900000 */
[----:B------:R-:W3:Y:S02]  /*4980*/  @!P0 SYNCS.PHASECHK.TRANS64 P0, [R0+URZ+0xa8], R3 ;  /* 0x0000a803000085a7 */ /* 0x000ee400080010ff */
[----:B--23--:R-:W-:Y:S05]  /*4990*/  @P0 EXIT ;  /* 0x000000000000094d */ /* 0x00cfea0003800000 */
[----:B------:R-:W-:Y:S05]  /*49a0*/  BRA `(.L_x_83) ;  /* 0xfffffffc00e87947 */ /* 0x000fea000383ffff */
.L_x_68:
[----:B------:R-:W-:-:S06]  /*49b0*/  UISETP.GE.AND UP1, UPT, UR8, 0x4, UPT ;  /* 0x000000040800788c */ /* 0x000fcc000bf26270 */
[----:B------:R-:W-:-:S13]  /*49c0*/  PLOP3.LUT P0, PT, PT, PT, UP1, 0x80, 0x8 ;  /* 0x000000000008781c */ /* 0x000fda0003f0f018 */
[----:B------:R-:W-:Y:S05]  /*49d0*/  @!P0 EXIT ;  /* 0x000000000000894d */ /* 0x000fea0003800000 */
[----:B------:R-:W-:Y:S01]  /*49e0*/  BAR.SYNC.DEFER_BLOCKING 0x6, 0xa0 ;  /* 0x0182800000007b1d */ /* 0x000fe20000010000 */
[C---:B------:R-:W-:Y:S01]  /*49f0*/  IMAD.U32 R79, R167.reuse, 0x10000, RZ ;  /* 0x00010000a74f7824 */ /* 0x040fe200078e00ff */
[C---:B------:R-:W-:Y:S01]  /*4a00*/  R2P PR, R167.reuse, 0x6 ;  /* 0x00000006a7007804 */ /* 0x040fe20000000000 */
[----:B------:R-:W-:Y:S01]  /*4a10*/  IMAD.SHL.U32 R2, R167, 0x40, RZ ;  /* 0x00000040a7027824 */ /* 0x000fe200078e00ff */
[----:B------:R-:W-:Y:S01]  /*4a20*/  CS2R R160, SRZ ;  /* 0x0000000000a07805 */ /* 0x000fe2000001ff00 */
[----:B------:R-:W-:Y:S01]  /*4a30*/  IMAD.MOV.U32 R164, RZ, RZ, 0x20 ;  /* 0x00000020ffa47424 */ /* 0x000fe200078e00ff */
[----:B------:R-:W-:Y:S02]  /*4a40*/  UMOV UR49, 0x400 ;  /* 0x0000040000317882 */ /* 0x000fe40000000000 */
[----:B------:R-:W1:Y:S01]  /*4a50*/  LDC R157, c[0x0][0x370] ;  /* 0x0000dc00ff9d7b82 */ /* 0x000e620000000800 */
[----:B------:R-:W-:Y:S01]  /*4a60*/  ULEA UR49, UR37, UR49, 0x18 ;  /* 0x0000003125317291 */ /* 0x000fe2000f8ec0ff */
[----:B------:R-:W-:Y:S01]  /*4a70*/  LOP3.LUT R79, R79, 0x600000, RZ, 0xc0, !PT ;  /* 0x006000004f4f7812 */ /* 0x000fe200078ec0ff */
[----:B------:R-:W-:Y:S01]  /*4a80*/  IMAD.SHL.U32 R153, R167, 0x8, RZ ;  /* 0x00000008a7997824 */ /* 0x000fe200078e00ff */
[----:B------:R-:W-:Y:S01]  /*4a90*/  LOP3.LUT R4, R2, 0x180, RZ, 0xc0, !PT ;  /* 0x0000018002047812 */ /* 0x000fe200078ec0ff */
[----:B------:R-:W-:Y:S01]  /*4aa0*/  IMAD.MOV.U32 R165, RZ, RZ, 0x10 ;  /* 0x00000010ffa57424 */ /* 0x000fe200078e00ff */
[----:B------:R-:W-:Y:S01]  /*4ab0*/  SEL R164, R164, 0xffffffe0, !P2 ;  /* 0xffffffe0a4a47807 */ /* 0x000fe20005000000 */
[----:B------:R-:W-:Y:S01]  /*4ac0*/  UIADD3 UR4, UPT, UPT, UR49, 0x8200, URZ ;  /* 0x0000820031047890 */ /* 0x000fe2000fffe0ff */
[----:B------:R-:W2:Y:S01]  /*4ad0*/  LDC R74, c[0x0][0xb0c] ;  /* 0x0002c300ff4a7b82 */ /* 0x000ea20000000800 */
[----:B------:R-:W-:Y:S01]  /*4ae0*/  LOP3.LUT R153, R4, 0x30, R153, 0xf8, !PT ;  /* 0x0000003004997812 */ /* 0x000fe200078ef899 */
[----:B------:R-:W-:Y:S01]  /*4af0*/  IMAD.MOV.U32 R76, RZ, RZ, RZ ;  /* 0x000000ffff4c7224 */ /* 0x000fe200078e00ff */
[----:B------:R-:W-:Y:S01]  /*4b00*/  SEL R165, R165, 0xfffffff0, !P1 ;  /* 0xfffffff0a5a57807 */ /* 0x000fe20004800000 */
[----:B------:R-:W-:Y:S01]  /*4b10*/  IMAD.MOV.U32 R162, RZ, RZ, RZ ;  /* 0x000000ffffa27224 */ /* 0x000fe200078e00ff */
[----:B------:R-:W-:Y:S01]  /*4b20*/  LOP3.LUT R153, R153, 0x1e40, R2, 0xf8, !PT ;  /* 0x00001e4099997812 */ /* 0x000fe200078ef802 */
[----:B------:R-:W-:Y:S01]  /*4b30*/  IMAD.MOV.U32 R169, RZ, RZ, RZ ;  /* 0x000000ffffa97224 */ /* 0x000fe200078e00ff */
[----:B------:R-:W-:Y:S01]  /*4b40*/  LOP3.LUT R167, R167, 0x60, RZ, 0xc0, !PT ;  /* 0x00000060a7a77812 */ /* 0x000fe200078ec0ff */
[----:B------:R-:W4:Y:S01]  /*4b50*/  LDC R155, c[0x0][0xb20] ;  /* 0x0002c800ff9b7b82 */ /* 0x000f220000000800 */
[----:B------:R-:W3:Y:S01]  /*4b60*/  LDS R0, [UR49+0x150] ;  /* 0x00015031ff007984 */ /* 0x000ee20008000800 */
[----:B------:R-:W-:Y:S01]  /*4b70*/  IMAD.MOV.U32 R159, RZ, RZ, RZ ;  /* 0x000000ffff9f7224 */ /* 0x000fe200078e00ff */
[----:B------:R-:W1:Y:S01]  /*4b80*/  LDCU.64 UR52, c[0x0][0x348] ;  /* 0x00006900ff3477ac */ /* 0x000e620008000a00 */
[----:B------:R-:W-:Y:S01]  /*4b90*/  IMAD.U32 R166, RZ, RZ, UR4 ;  /* 0x00000004ffa67e24 */ /* 0x000fe2000f8e00ff */
[----:B------:R-:W1:Y:S03]  /*4ba0*/  LDCU.64 UR38, c[0x0][0x888] ;  /* 0x00011100ff2677ac */ /* 0x000e660008000a00 */
[----:B------:R-:W1:Y:S01]  /*4bb0*/  LDC R73, c[0x0][0xb30] ;  /* 0x0002cc00ff497b82 */ /* 0x000e620000000800 */
[----:B------:R-:W1:Y:S01]  /*4bc0*/  LDCU.64 UR44, c[0x0][0x890] ;  /* 0x00011200ff2c77ac */ /* 0x000e620008000a00 */
[----:B------:R-:W-:-:S06]  /*4bd0*/  UIADD3 UR48, UPT, UPT, UR49, 0x200, URZ ;  /* 0x0000020031307890 */ /* 0x000fcc000fffe0ff */
[----:B------:R-:W1:Y:S08]  /*4be0*/  LDC.64 R148, c[0x0][0xb10] ;  /* 0x0002c400ff947b82 */ /* 0x000e700000000a00 */
[----:B------:R-:W1:Y:S08]  /*4bf0*/  LDC.64 R70, c[0x0][0xb18] ;  /* 0x0002c600ff467b82 */ /* 0x000e700000000a00 */
[----:B------:R-:W1:Y:S08]  /*4c00*/  LDC.64 R68, c[0x0][0xb28] ;  /* 0x0002ca00ff447b82 */ /* 0x000e700000000a00 */
[----:B------:R-:W1:Y:S01]  /*4c10*/  LDC.64 R146, c[0x0][0x8b0] ;  /* 0x00022c00ff927b82 */ /* 0x000e620000000a00 */
[----:B---3--:R-:W-:Y:S01]  /*4c20*/  IMAD.IADD R79, R0, 0x1, R79 ;  /* 0x00000001004f7824 */ /* 0x008fe200078e024f */
[----:B------:R-:W-:-:S04]  /*4c30*/  SHF.R.S32.HI R0, RZ, 0x4, R164 ;  /* 0x00000004ff007819 */ /* 0x000fc800000114a4 */
[----:B------:R-:W-:Y:S02]  /*4c40*/  LEA.HI.SX32 R163, R165, R0, 0x1c ;  /* 0x00000000a5a37211 */ /* 0x000fe400078fe2ff */
[----:B------:R-:W3:Y:S08]  /*4c50*/  LDC.64 R144, c[0x0][0x8a8] ;  /* 0x00022a00ff907b82 */ /* 0x000ef00000000a00 */
[----:B--2-4-:R-:W1:Y:S02]  /*4c60*/  LDC R156, c[0x0][0x374] ;  /* 0x0000dd00ff9c7b82 */ /* 0x014e640000000800 */
.L_x_125:
[----:B------:R-:W-:Y:S02]  /*4c70*/  LEA R0, R169, UR49, 0x3 ;  /* 0x00000031a9007c11 */ /* 0x000fe4000f8e18ff */
[----:B------:R-:W-:Y:S02]  /*4c80*/  SHF.L.U32 R3, R161, 0x1f, RZ ;  /* 0x0000001fa1037819 */ /* 0x000fe400000006ff */
[----:B-1----:R-:W-:Y:S02]  /*4c90*/  LEA R16, R169, UR49, 0x4 ;  /* 0x00000031a9107c11 */ /* 0x002fe4000f8e20ff */
[----:B------:R-:W2:Y:S02]  /*4ca0*/  SYNCS.PHASECHK.TRANS64.TRYWAIT P0, [R0+URZ+0xc0], R3 ;  /* 0x0000c003000075a7 */ /* 0x000ea400080011ff */
[----:B--2---:R-:W-:Y:S05]  /*4cb0*/  @!P0 BRA `(.L_x_84) ;  /* 0x0000006c00d08947 */ /* 0x004fea0003800000 */
.L_x_171:
[----:B------:R-:W4:Y:S01]  /*4cc0*/  LDC.64 R12, c[0x0][0xb10] ;  /* 0x0002c400ff0c7b82 */ /* 0x000f220000000a00 */
[----:B------:R-:W3:Y:S01]  /*4cd0*/  LDS.128 R16, [R16+0x130] ;  /* 0x0001300010107984 */ /* 0x000ee20000000c00 */
[----:B-1----:R-:W-:Y:S01]  /*4ce0*/  ISETP.NE.AND P1, PT, R73, 0x1, PT ;  /* 0x000000014900780c */ /* 0x002fe20003f25270 */
[----:B--2---:R-:W-:Y:S01]  /*4cf0*/  VIADD R0, R0, 0xd0 ;  /* 0x000000d000007836 */ /* 0x004fe20000000000 */
[----:B------:R-:W-:Y:S04]  /*4d00*/  ISETP.GE.AND P0, PT, R72, 0x1, PT ;  /* 0x000000014800780c */ /* 0x000fe80003f06270 */
[----:B------:R-:W1:Y:S01]  /*4d10*/  LDC.64 R10, c[0x0][0xb18] ;  /* 0x0002c600ff0a7b82 */ /* 0x000e620000000a00 */
[----:B------:R-:W-:Y:S01]  /*4d20*/  PRMT R0, RZ, 0x654, R0 ;  /* 0x00000654ff007816 */ /* 0x000fe20000000000 */
[----:B------:R-:W-:Y:S01]  /*4d30*/  @!PT LDS RZ, [RZ] ;  /* 0x00000000fffff984 */ /* 0x000fe20000000800 */
[----:B------:R-:W-:Y:S01]  /*4d40*/  @!PT LDS RZ, [RZ] ;  /* 0x00000000fffff984 */ /* 0x000fe20000000800 */
[----:B------:R-:W-:Y:S01]  /*4d50*/  @!PT LDS RZ, [RZ] ;  /* 0x00000000fffff984 */ /* 0x000fe20000000800 */
[----:B------:R-:W-:Y:S01]  /*4d60*/  @!PT LDS RZ, [RZ] ;  /* 0x00000000fffff984 */ /* 0x000fe20000000800 */
[----:B------:R2:W-:Y:S06]  /*4d70*/  MEMBAR.ALL.CTA ;  /* 0x0000000000007992 */ /* 0x0005ec0000008000 */
[----:B--2---:R-:W2:Y:S01]  /*4d80*/  FENCE.VIEW.ASYNC.S ;  /* 0x00000000000073c6 */ /* 0x004ea20000000000 */
[----:B------:R-:W1:Y:S08]  /*4d90*/  @!P1 LDC R14, c[0x0][0xb20] ;  /* 0x0002c800ff0e9b82 */ /* 0x000e700000000800 */
[----:B------:R-:W1:Y:S01]  /*4da0*/  @!P1 LDC R9, c[0x0][0xb0c] ;  /* 0x0002c300ff099b82 */ /* 0x000e620000000800 */
[----:B--2---:R2:W-:Y:S01]  /*4db0*/  SYNCS.ARRIVE.TRANS64.RED.A1T0 RZ, [R0+URZ], RZ ;  /* 0x000000ff00ff79a7 */ /* 0x0045e200081004ff */
[----:B---3--:R-:W-:Y:S04]  /*4dc0*/  LOP3.LUT P4, RZ, R18, 0x1, RZ, 0xc0, !PT ;  /* 0x0000000112ff7812 */ /* 0x008fe8000788c0ff */
[----:B------:R-:W-:Y:S09]  /*4dd0*/  P2R R168, PR, RZ, 0x10 ;  /* 0x00000010ffa87803 */ /* 0x000ff20000000000 */
[----:B------:R-:W-:Y:S02]  /*4de0*/  @P4 MOV R77, R16 ;  /* 0x00000010004d4202 */ /* 0x000fe40000000f00 */
[----:B------:R-:W-:Y:S01]  /*4df0*/  @P4 LOP3.LUT R75, R17, 0xffff, RZ, 0xc0, !PT ;  /* 0x0000ffff114b4812 */ /* 0x000fe200078ec0ff */
[----:B--2-4-:R-:W-:Y:S06]  /*4e00*/  @!P0 BRA `(.L_x_85) ;  /* 0x0000000000a48947 */ /* 0x014fec0003800000 */
[----:B------:R-:W-:Y:S01]  /*4e10*/  IMAD.HI.U32 R24, R156, R71, RZ ;  /* 0x000000479c187227 */ /* 0x000fe200078e00ff */
[----:B------:R-:W-:Y:S02]  /*4e20*/  ISETP.NE.AND P0, PT, R70, 0x1, PT ;  /* 0x000000014600780c */ /* 0x000fe40003f05270 */
[----:B------:R-:W-:Y:S01]  /*4e30*/  ISETP.NE.AND P2, PT, R72, 0x1, PT ;  /* 0x000000014800780c */ /* 0x000fe20003f45270 */
[-C--:B------:R-:W-:Y:S01]  /*4e40*/  IMAD.HI.U32 R22, R157, R148.reuse, RZ ;  /* 0x000000949d167227 */ /* 0x080fe200078e00ff */
[----:B------:R-:W-:Y:S02]  /*4e50*/  SHF.R.U32.HI R23, RZ, R155, R24 ;  /* 0x0000009bff177219 */ /* 0x000fe40000011618 */
[----:B------:R-:W-:Y:S01]  /*4e60*/  ISETP.NE.AND P3, PT, R74, 0x1, PT ;  /* 0x000000014a00780c */ /* 0x000fe20003f65270 */
[----:B------:R-:W-:Y:S01]  /*4e70*/  IMAD.HI.U32 R28, R75, R71, RZ ;  /* 0x000000474b1c7227 */ /* 0x000fe200078e00ff */
[----:B------:R-:W-:Y:S02]  /*4e80*/  SHF.R.U32.HI R22, RZ, R149, R22 ;  /* 0x00000095ff167219 */ /* 0x000fe40000011616 */
[----:B------:R-:W-:Y:S01]  /*4e90*/  SEL R3, R156, R23, !P0 ;  /* 0x000000179c037207 */ /* 0x000fe20004000000 */
[----:B------:R-:W-:Y:S01]  /*4ea0*/  IMAD.HI.U32 R26, R77, R148, RZ ;  /* 0x000000944d1a7227 */ /* 0x000fe200078e00ff */
[----:B------:R-:W-:Y:S03]  /*4eb0*/  SEL R7, R157, R22, !P3 ;  /* 0x000000169d077207 */ /* 0x000fe60005800000 */
[-C--:B------:R-:W-:Y:S01]  /*4ec0*/  IMAD.HI.U32 R22, R3, R68.reuse, RZ ;  /* 0x0000004403167227 */ /* 0x080fe200078e00ff */
[----:B------:R-:W-:Y:S03]  /*4ed0*/  SHF.R.U32.HI R26, RZ, R149, R26 ;  /* 0x00000095ff1a7219 */ /* 0x000fe6000001161a */
[----:B------:R-:W-:Y:S01]  /*4ee0*/  IMAD.HI.U32 R24, R7, R68, RZ ;  /* 0x0000004407187227 */ /* 0x000fe200078e00ff */
[----:B------:R-:W-:Y:S02]  /*4ef0*/  @P2 SHF.R.U32.HI R3, RZ, R69, R22 ;  /* 0x00000045ff032219 */ /* 0x000fe40000011616 */
[----:B------:R-:W-:Y:S02]  /*4f00*/  SHF.R.U32.HI R22, RZ, R155, R28 ;  /* 0x0000009bff167219 */ /* 0x000fe4000001161c */
[----:B------:R-:W-:Y:S01]  /*4f10*/  @P2 SHF.R.U32.HI R7, RZ, R69, R24 ;  /* 0x00000045ff072219 */ /* 0x000fe20000011618 */
[C---:B------:R-:W-:Y:S01]  /*4f20*/  IMAD R2, R72.reuse, R3, RZ ;  /* 0x0000000348027224 */ /* 0x040fe200078e02ff */
[----:B------:R-:W-:Y:S02]  /*4f30*/  SEL R5, R75, R22, !P0 ;  /* 0x000000164b057207 */ /* 0x000fe40004000000 */
[----:B------:R-:W-:Y:S01]  /*4f40*/  SEL R3, R77, R26, !P3 ;  /* 0x0000001a4d037207 */ /* 0x000fe20005800000 */
[----:B------:R-:W-:Y:S01]  /*4f50*/  IMAD R4, R72, R7, RZ ;  /* 0x0000000748047224 */ /* 0x000fe200078e02ff */
[C---:B------:R-:W-:Y:S01]  /*4f60*/  ISETP.GE.AND P0, PT, R5.reuse, R2, PT ;  /* 0x000000020500720c */ /* 0x040fe20003f06270 */
[----:B------:R-:W-:Y:S03]  /*4f70*/  IMAD.HI.U32 R6, R5, R68, RZ ;  /* 0x0000004405067227 */ /* 0x000fe600078e00ff */
[----:B------:R-:W-:Y:S01]  /*4f80*/  ISETP.GE.OR P0, PT, R3, R4, P0 ;  /* 0x000000040300720c */ /* 0x000fe20000706670 */
[----:B------:R-:W-:Y:S01]  /*4f90*/  IMAD.MOV R4, RZ, RZ, -R3 ;  /* 0x000000ffff047224 */ /* 0x000fe200078e0a03 */
[-C--:B------:R-:W-:Y:S03]  /*4fa0*/  SHF.R.U32.HI R6, RZ, R69.reuse, R6 ;  /* 0x00000045ff067219 */ /* 0x080fe60000011606 */
[----:B------:R-:W-:Y:S01]  /*4fb0*/  IMAD R77, R74, R4, R77 ;  /* 0x000000044a4d7224 */ /* 0x000fe200078e024d */
[----:B------:R-:W-:Y:S05]  /*4fc0*/  SEL R15, R5, R6, !P2 ;  /* 0x00000006050f7207 */ /* 0x000fea0005000000 */
[----:B------:R-:W-:Y:S02]  /*4fd0*/  IMAD.MOV R6, RZ, RZ, -R15 ;  /* 0x000000ffff067224 */ /* 0x000fe400078e0a0f */
[C---:B------:R-:W-:Y:S04]  /*4fe0*/  @!P0 IMAD.HI.U32 R2, R3.reuse, R68, RZ ;  /* 0x0000004403028227 */ /* 0x040fe800078e00ff */
[----:B------:R-:W-:Y:S01]  /*4ff0*/  IMAD R6, R72, R6, R5 ;  /* 0x0000000648067224 */ /* 0x000fe200078e0205 */
[----:B------:R-:W-:Y:S04]  /*5000*/  @!P0 SHF.R.U32.HI R2, RZ, R69, R2 ;  /* 0x00000045ff028219 */ /* 0x000fe80000011602 */
[----:B------:R-:W-:Y:S02]  /*5010*/  @!P0 SEL R0, R3, R2, !P2 ;  /* 0x0000000203008207 */ /* 0x000fe40005000000 */
[----:B------:R-:W-:Y:S02]  /*5020*/  IADD3 R2, PT, PT, -R5, RZ, RZ ;  /* 0x000000ff05027210 */ /* 0x000fe40007ffe1ff */
[----:B------:R-:W-:Y:S01]  /*5030*/  @!P0 IADD3 R8, PT, PT, R15, -R0, RZ ;  /* 0x800000000f088210 */ /* 0x000fe20007ffe0ff */
[----:B------:R-:W-:Y:S02]  /*5040*/  @!P0 IMAD R0, R7, R6, R0 ;  /* 0x0000000607008224 */ /* 0x000fe400078e0200 */
[----:B------:R-:W-:Y:S02]  /*5050*/  IMAD R75, R70, R2, R75 ;  /* 0x00000002464b7224 */ /* 0x000fe400078e024b */
[----:B------:R-:W-:Y:S02]  /*5060*/  @!P0 IMAD R5, R8, R72, R3 ;  /* 0x0000004808058224 */ /* 0x000fe400078e0203 */
[----:B------:R-:W-:Y:S04]  /*5070*/  @!P0 IMAD.MOV.U32 R3, RZ, RZ, R0 ;  /* 0x000000ffff038224 */ /* 0x000fe800078e0000 */
[----:B------:R-:W-:Y:S02]  /*5080*/  IMAD R77, R3, R74, R77 ;  /* 0x0000004a034d7224 */ /* 0x000fe400078e024d */
[----:B------:R-:W-:Y:S07]  /*5090*/  IMAD R75, R5, R70, R75 ;  /* 0x00000046054b7224 */ /* 0x000fee00078e024b */
.L_x_85:
[----:B-1----:R-:W-:Y:S01]  /*50a0*/  @!P1 ISETP.NE.AND P0, PT, R10, 0x1, PT ;  /* 0x000000010a00980c */ /* 0x002fe20003f05270 */
[----:B------:R-:W-:Y:S01]  /*50b0*/  @!P1 IMAD.HI.U32 R0, R77, R12, RZ ;  /* 0x0000000c4d009227 */ /* 0x000fe200078e00ff */
[----:B------:R-:W-:Y:S01]  /*50c0*/  @!P1 ISETP.NE.AND P2, PT, R9, 0x1, PT ;  /* 0x000000010900980c */ /* 0x000fe20003f45270 */
[----:B------:R-:W-:Y:S01]  /*50d0*/  ULOP3.LUT UP0, URZ, UR48, 0x1b0, URZ, 0xc0, !UPT ;  /* 0x000001b030ff7892 */ /* 0x000fe2000f80c0ff */
[----:B------:R-:W-:Y:S01]  /*50e0*/  R2UR UR42, R21 ;  /* 0x00000000152a72ca */ /* 0x000fe200000e0000 */
[----:B------:R-:W-:Y:S01]  /*50f0*/  @!P1 IMAD.HI.U32 R3, R75, R11, RZ ;  /* 0x0000000b4b039227 */ /* 0x000fe200078e00ff */
[----:B------:R-:W-:Y:S02]  /*5100*/  @!P1 SHF.R.U32.HI R0, RZ, R13, R0 ;  /* 0x0000000dff009219 */ /* 0x000fe40000011600 */
[----:B------:R-:W-:Y:S01]  /*5110*/  R2UR UR41, R20 ;  /* 0x00000000142972ca */ /* 0x000fe200000e0000 */
[----:B------:R-:W-:Y:S01]  /*5120*/  VIADD R169, R169, 0x1 ;  /* 0x00000001a9a97836 */ /* 0x000fe20000000000 */
[----:B------:R-:W-:Y:S02]  /*5130*/  @!P1 SHF.R.U32.HI R2, RZ, R14, R3 ;  /* 0x0000000eff029219 */ /* 0x000fe40000011603 */
[----:B------:R-:W-:Y:S02]  /*5140*/  @!P1 SEL R3, R77, R0, !P2 ;  /* 0x000000004d039207 */ /* 0x000fe40005000000 */
[----:B------:R-:W-:Y:S02]  /*5150*/  @!P1 SEL R2, R75, R2, !P0 ;  /* 0x000000024b029207 */ /* 0x000fe40004000000 */
[----:B------:R-:W-:Y:S01]  /*5160*/  @P4 SHF.R.U32.HI R158, RZ, 0x10, R17 ;  /* 0x00000010ff9e4819 */ /* 0x000fe20000011611 */
[----:B------:R-:W-:Y:S02]  /*5170*/  USHF.L.U32 UR42, UR42, 0x7, URZ ;  /* 0x000000072a2a7899 */ /* 0x000fe400080006ff */
[----:B------:R-:W-:Y:S02]  /*5180*/  @!P1 IMAD.IADD R0, R2, 0x1, -R3 ;  /* 0x0000000102009824 */ /* 0x000fe400078e0a03 */
[----:B------:R-:W-:Y:S01]  /*5190*/  @!P1 IMAD.IADD R2, R3, 0x1, -R2 ;  /* 0x0000000103029824 */ /* 0x000fe200078e0a02 */
[----:B------:R-:W-:Y:S01]  /*51a0*/  USHF.L.U32 UR41, UR41, 0x8, URZ ;  /* 0x0000000829297899 */ /* 0x000fe200080006ff */
[----:B------:R-:W-:Y:S02]  /*51b0*/  @!P1 IMAD R77, R0, R9, R77 ;  /* 0x00000009004d9224 */ /* 0x000fe400078e024d */
[----:B------:R-:W-:Y:S01]  /*51c0*/  @!P1 IMAD R75, R2, R10, R75 ;  /* 0x0000000a024b9224 */ /* 0x000fe200078e024b */
[----:B------:R-:W-:Y:S08]  /*51d0*/  BRA.U !UP0, `(.L_x_86) ;  /* 0x0000000108407547 */ /* 0x000ff0000b800000 */
[----:B------:R-:W1:Y:S01]  /*51e0*/  LDCU.64 UR8, c[0x4][0x88] ;  /* 0x01001100ff0877ac */ /* 0x000e620008000a00 */
[----:B------:R-:W-:Y:S01]  /*51f0*/  MOV R3, 0x0 ;  /* 0x0000000000037802 */ /* 0x000fe20000000f00 */
[----:B------:R-:W-:Y:S02]  /*5200*/  HFMA2 R12, -RZ, RZ, 0, 5.9604644775390625e-08 ;  /* 0x00000001ff0c7431 */ /* 0x000fe400000001ff */
[----:B------:R-:W-:Y:S02]  /*5210*/  IMAD.MOV.U32 R8, RZ, RZ, 0x70 ;  /* 0x00000070ff087424 */ /* 0x000fe400078e00ff */
[----:B------:R-:W-:Y:S01]  /*5220*/  IMAD.MOV.U32 R13, RZ, RZ, RZ ;  /* 0x000000ffff0d7224 */ /* 0x000fe200078e00ff */
[----:B------:R-:W2:Y:S01]  /*5230*/  LDCU.64 UR6, c[0x4][0x90] ;  /* 0x01001200ff0677ac */ /* 0x000ea20008000a00 */
[----:B------:R-:W3:Y:S01]  /*5240*/  LDC.64 R2, c[0x4][R3] ;  /* 0x0100000003027b82 */ /* 0x000ee20000000a00 */
[----:B------:R-:W4:Y:S01]  /*5250*/  LDCU.64 UR4, c[0x4][0x8] ;  /* 0x01000100ff0477ac */ /* 0x000f220008000a00 */
[----:B-1----:R-:W-:Y:S01]  /*5260*/  MOV R5, UR9 ;  /* 0x0000000900057c02 */ /* 0x002fe20008000f00 */
[----:B------:R-:W-:Y:S01]  /*5270*/  IMAD.U32 R4, RZ, RZ, UR8 ;  /* 0x00000008ff047e24 */ /* 0x000fe2000f8e00ff */
[----:B--2---:R-:W-:Y:S01]  /*5280*/  MOV R7, UR7 ;  /* 0x0000000700077c02 */ /* 0x004fe20008000f00 */
[----:B------:R-:W-:Y:S01]  /*5290*/  IMAD.U32 R6, RZ, RZ, UR6 ;  /* 0x00000006ff067e24 */ /* 0x000fe2000f8e00ff */
[----:B----4-:R-:W-:Y:S01]  /*52a0*/  MOV R11, UR5 ;  /* 0x00000005000b7c02 */ /* 0x010fe20008000f00 */
[----:B------:R-:W-:Y:S02]  /*52b0*/  IMAD.U32 R10, RZ, RZ, UR4 ;  /* 0x00000004ff0a7e24 */ /* 0x000fe4000f8e00ff */
[----:B------:R-:W-:Y:S07]  /*52c0*/  LEPC R20, `(.L_x_86) ;  /* 0x000000001014794e */ /* 0x000fee0000000000 */
[----:B---3-5:R-:W-:Y:S05]  /*52d0*/  CALL.ABS.NOINC R2 ;  /* 0x0000000002007343 */ /* 0x028fea0003c00000 */
.L_x_86:
[----:B------:R-:W-:Y:S01]  /*52e0*/  LOP3.LUT P0, RZ, R166, 0x1b0, RZ, 0xc0, !PT ;  /* 0x000001b0a6ff7812 */ /* 0x000fe2000780c0ff */
[----:B------:R-:W-:Y:S11]  /*52f0*/  BSSY.RECONVERGENT B6, `(.L_x_87) ;  /* 0x0000013000067945 */ /* 0x000ff60003800200 */
[----:B------:R-:W-:Y:S01]  /*5300*/  @!UPT UIADD3 URZ, UPT, UPT, URZ, URZ, URZ ;  /* 0x000000fffffff290 */ /* 0x000fe2000fffe0ff */
[----:B------:R-:W-:Y:S05]  /*5310*/  @!P0 BRA `(.L_x_88) ;  /* 0x0000000000408947 */ /* 0x000fea0003800000 */
        /* <DEDUP_REMOVED lines=16> */
.L_x_88:
[----:B------:R-:W-:Y:S05]  /*5420*/  BSYNC.RECONVERGENT B6 ;  /* 0x0000000000067941 */ /* 0x000fea0003800200 */
.L_x_87:
[----:B------:R-:W-:Y:S01]  /*5430*/  ISETP.NE.U32.AND P4, PT, R146, RZ, PT ;  /* 0x000000ff9200720c */ /* 0x000fe20003f85070 */
[----:B------:R-:W-:Y:S01]  /*5440*/  UISETP.NE.AND UP2, UPT, UR50, URZ, UPT ;  /* 0x000000ff3200728c */ /* 0x000fe2000bf45270 */
[----:B------:R-:W-:Y:S01]  /*5450*/  ISETP.NE.U32.AND P2, PT, RZ, UR38, PT ;  /* 0x00000026ff007c0c */ /* 0x000fe2000bf45070 */
[----:B------:R-:W-:Y:S01]  /*5460*/  UISETP.NE.U32.AND UP1, UPT, UR44, URZ, UPT ;  /* 0x000000ff2c00728c */ /* 0x000fe2000bf25070 */
[----:B------:R-:W-:Y:S01]  /*5470*/  ISETP.NE.AND.EX P4, PT, R147, RZ, PT, P4 ;  /* 0x000000ff9300720c */ /* 0x000fe20003f85340 */
[----:B------:R-:W-:Y:S01]  /*5480*/  UPLOP3.LUT UP0, UPT, UPT, UPT, UPT, 0x40, 0x4 ;  /* 0x000000000004789c */ /* 0x000fe20003f0e870 */
[----:B------:R-:W-:Y:S01]  /*5490*/  ISETP.NE.AND.EX P2, PT, RZ, UR39, PT, P2 ;  /* 0x00000027ff007c0c */ /* 0x000fe2000bf45320 */
[----:B------:R-:W-:Y:S01]  /*54a0*/  UISETP.NE.AND.EX UP1, UPT, UR45, URZ, UPT, UP1 ;  /* 0x000000ff2d00728c */ /* 0x000fe2000bf25310 */
[----:B------:R-:W-:Y:S04]  /*54b0*/  PLOP3.LUT P1, PT, PT, PT, UP2, 0x80, 0x8 ;  /* 0x000000000008781c */ /* 0x000fe80003f2f028 */
[----:B------:R-:W-:Y:S06]  /*54c0*/  @UP2 UPLOP3.LUT UP0, UPT, UPT, UPT, UP1, 0x80, 0x8 ;  /* 0x000000000008289c */ /* 0x000fec0003f0f010 */
[----:B------:R-:W-:Y:S01]  /*54d0*/  PLOP3.LUT P0, PT, PT, PT, UP0, 0x80, 0x8 ;  /* 0x000000000008781c */ /* 0x000fe20003f0f008 */
[----:B------:R-:W-:Y:S01]  /*54e0*/  @!UPT UIADD3 URZ, UPT, UPT, URZ, URZ, URZ ;  /* 0x000000fffffff290 */ /* 0x000fe2000fffe0ff */
[----:B------:R-:W-:Y:S11]  /*54f0*/  BRA.U !UP1, `(.L_x_89) ;  /* 0x0000000109387547 */ /* 0x000ff6000b800000 */
[----:B------:R-:W-:Y:S01]  /*5500*/  UISETP.NE.U32.AND UP0, UPT, UR38, URZ, UPT ;  /* 0x000000ff2600728c */ /* 0x000fe2000bf05070 */
[----:B------:R-:W-:Y:S02]  /*5510*/  HFMA2 R0, -RZ, RZ, 0, 5.9604644775390625e-08 ;  /* 0x00000001ff007431 */ /* 0x000fe400000001ff */
[----:B------:R-:W-:Y:S01]  /*5520*/  IMAD.MOV.U32 R151, RZ, RZ, 0x1 ;  /* 0x00000001ff977424 */ /* 0x000fe200078e00ff */
[----:B------:R-:W-:Y:S06]  /*5530*/  UISETP.NE.AND.EX UP0, UPT, UR39, URZ, UPT, UP0 ;  /* 0x000000ff2700728c */ /* 0x000fec000bf05300 */
[----:B------:R-:W-:Y:S05]  /*5540*/  PLOP3.LUT P3, PT, PT, PT, UP0, 0x80, 0x8 ;  /* 0x000000000008781c */ /* 0x000fea0003f6f008 */
[----:B------:R-:W1:Y:S01]  /*5550*/  @UP0 LDCU.64 UR6, c[0x0][0x888] ;  /* 0x00011100ff0607ac */ /* 0x000e620008000a00 */
[----:B------:R-:W-:Y:S07]  /*5560*/  @UP0 UIMAD UR4, UR36, UR44, URZ ;  /* 0x0000002c240402a4 */ /* 0x000fee000f8e02ff */
[----:B------:R-:W-:Y:S01]  /*5570*/  @!P3 PRMT R151, R0, 0x7610, R151 ;  /* 0x000076100097b816 */ /* 0x000fe20000000097 */
[----:B-1----:R-:W-:Y:S03]  /*5580*/  @UP0 UIMAD.WIDE UR6, UR4, 0x4, UR6 ;  /* 0x00000004040608a5 */ /* 0x002fe6000f8e0206 */
[----:B------:R-:W1:Y:S03]  /*5590*/  @!UP0 LDCU UR4, c[0x0][0x880] ;  /* 0x00011000ff0487ac */ /* 0x000e660008000800 */
[----:B------:R-:W-:Y:S01]  /*55a0*/  IMAD.U32 R2, RZ, RZ, UR6 ;  /* 0x00000006ff027e24 */ /* 0x000fe2000f8e00ff */
[----:B------:R-:W-:Y:S05]  /*55b0*/  MOV R3, UR7 ;  /* 0x0000000700037c02 */ /* 0x000fea0008000f00 */
[----:B-----5:R2:W5:Y:S02]  /*55c0*/  @P3 LDG.E R82, desc[UR46][R2.64] ;  /* 0x0000002e02523981 */ /* 0x020564000c1e1900 */
[----:B-12---:R-:W-:Y:S02]  /*55d0*/  @!P3 IMAD.U32 R82, RZ, RZ, UR4 ;  /* 0x00000004ff52be24 */ /* 0x006fe4000f8e00ff */
.L_x_89:
[----:B------:R-:W-:Y:S05]  /*55e0*/  @!P4 BRA `(.L_x_90) ;  /* 0x000000000020c947 */ /* 0x000fea0003800000 */
[----:B------:R-:W-:Y:S04]  /*55f0*/  ISETP.NE.U32.AND P3, PT, R144, RZ, PT ;  /* 0x000000ff9000720c */ /* 0x000fe80003f65070 */
[----:B------:R-:W-:Y:S11]  /*5600*/  ISETP.NE.AND.EX P3, PT, R145, RZ, PT, P3 ;  /* 0x000000ff9100720c */ /* 0x000ff60003f65330 */
[----:B------:R-:W-:Y:S02]  /*5610*/  @!UPT UIADD3 URZ, UPT, UPT, URZ, URZ, URZ ;  /* 0x000000fffffff290 */ /* 0x000fe4000fffe0ff */
[----:B------:R-:W1:Y:S01]  /*5620*/  @P3 LDC.64 R2, c[0x0][0x8a8] ;  /* 0x00022a00ff023b82 */ /* 0x000e620000000a00 */
[----:B------:R-:W-:Y:S04]  /*5630*/  @P3 IMAD R0, R146, UR36, RZ ;  /* 0x0000002492003c24 */ /* 0x000fe8000f8e02ff */
[----:B-1----:R-:W-:Y:S05]  /*5640*/  @P3 IMAD.WIDE R2, R0, 0x4, R2 ;  /* 0x0000000400023825 */ /* 0x002fea00078e0202 */
[----:B-----5:R1:W5:Y:S02]  /*5650*/  @P3 LDG.E R78, desc[UR46][R2.64] ;  /* 0x0000002e024e3981 */ /* 0x020364000c1e1900 */
[----:B-1----:R-:W2:Y:S02]  /*5660*/  @!P3 LDC R78, c[0x0][0x8a0] ;  /* 0x00022800ff4ebb82 */ /* 0x002ea40000000800 */
.L_x_90:
[----:B-----5:R-:W-:Y:S01]  /*5670*/  ISETP.NE.AND P4, PT, R82, RZ, PT ;  /* 0x000000ff5200720c */ /* 0x020fe20003f85270 */
[----:B------:R-:W-:Y:S01]  /*5680*/  BSSY B1, `(.L_x_91) ;  /* 0x0000048000017945 */ /* 0x000fe20003800000 */
[----:B------:R-:W-:Y:S01]  /*5690*/  SEL R7, RZ, 0xffffffff, P2 ;  /* 0xffffffffff077807 */ /* 0x000fe20001000000 */
[----:B------:R-:W-:Y:S01]  /*56a0*/  IMAD.MOV.U32 R109, RZ, RZ, 0x1 ;  /* 0x00000001ff6d7424 */ /* 0x000fe200078e00ff */
[----:B------:R-:W-:Y:S01]  /*56b0*/  LOP3.LUT P3, RZ, R151, 0xff, RZ, 0xc0, !PT ;  /* 0x000000ff97ff7812 */ /* 0x000fe2000786c0ff */
[----:B------:R-:W-:Y:S01]  /*56c0*/  IMAD R80, R76, 0x100, R79 ;  /* 0x000001004c507824 */ /* 0x000fe200078e024f */
[----:B------:R-:W-:Y:S02]  /*56d0*/  @P1 SEL R0, RZ, 0xffffffff, P4 ;  /* 0xffffffffff001807 */ /* 0x000fe40002000000 */
[----:B------:R-:W-:Y:S02]  /*56e0*/  CS2R R98, SRZ ;  /* 0x0000000000627805 */ /* 0x000fe4000001ff00 */
[----:B------:R-:W-:Y:S02]  /*56f0*/  LEA R3, R160, UR49, 0x3 ;  /* 0x00000031a0037c11 */ /* 0x000fe4000f8e18ff */
[----:B------:R-:W-:Y:S02]  /*5700*/  CS2R R96, SRZ ;  /* 0x0000000000607805 */ /* 0x000fe4000001ff00 */
[----:B------:R-:W-:Y:S02]  /*5710*/  @P0 SEL R0, R7, R0, !P3 ;  /* 0x0000000007000207 */ /* 0x000fe40005800000 */
[----:B------:R-:W-:Y:S02]  /*5720*/  CS2R R94, SRZ ;  /* 0x00000000005e7805 */ /* 0x000fe4000001ff00 */
[----:B------:R-:W-:Y:S02]  /*5730*/  LEA R108, R76, UR49, 0x3 ;  /* 0x000000314c6c7c11 */ /* 0x000fe4000f8e18ff */
[----:B------:R-:W-:Y:S02]  /*5740*/  CS2R R92, SRZ ;  /* 0x00000000005c7805 */ /* 0x000fe4000001ff00 */
[----:B------:R-:W-:Y:S02]  /*5750*/  @P1 LOP3.LUT R0, R0, 0x1, RZ, 0xc0, !PT ;  /* 0x0000000100001812 */ /* 0x000fe400078ec0ff */
[----:B------:R-:W-:Y:S02]  /*5760*/  CS2R R90, SRZ ;  /* 0x00000000005a7805 */ /* 0x000fe4000001ff00 */
[----:B------:R-:W-:Y:S02]  /*5770*/  SHF.L.U32 R5, R162, 0x1f, RZ ;  /* 0x0000001fa2057819 */ /* 0x000fe400000006ff */
[----:B------:R-:W-:Y:S02]  /*5780*/  CS2R R88, SRZ ;  /* 0x0000000000587805 */ /* 0x000fe4000001ff00 */
[----:B------:R-:W-:Y:S02]  /*5790*/  ISETP.NE.U32.OR P6, PT, R0, 0x1, !P1 ;  /* 0x000000010000780c */ /* 0x000fe40004fc5470 */
[----:B------:R-:W-:Y:S02]  /*57a0*/  CS2R R102, SRZ ;  /* 0x0000000000667805 */ /* 0x000fe4000001ff00 */
[----:B------:R-:W-:Y:S02]  /*57b0*/  PLOP3.LUT P2, PT, PT, PT, UP1, 0x80, 0x8 ;  /* 0x000000000008781c */ /* 0x000fe40003f4f018 */
[----:B------:R-:W-:Y:S02]  /*57c0*/  CS2R R100, SRZ ;  /* 0x0000000000647805 */ /* 0x000fe4000001ff00 */
[----:B------:R-:W-:Y:S02]  /*57d0*/  SEL R0, RZ, 0xffffffff, P4 ;  /* 0xffffffffff007807 */ /* 0x000fe40002000000 */
[----:B------:R-:W-:Y:S03]  /*57e0*/  P2R R117, PR, RZ, 0x40 ;  /* 0x00000040ff757803 */ /* 0x000fe60000000000 */
[----:B------:R-:W-:Y:S04]  /*57f0*/  @P6 SHF.L.U32 R2, R159, 0x1f, RZ ;  /* 0x0000001f9f026819 */ /* 0x000fe800000006ff */
[----:B------:R-:W-:Y:S01]  /*5800*/  @P2 SEL R0, R7, R0, !P3 ;  /* 0x0000000007002207 */ /* 0x000fe20005800000 */
[----:B------:R-:W1:Y:S03]  /*5810*/  @P6 SYNCS.PHASECHK.TRANS64.TRYWAIT P1, [R3+URZ+0x70], R2 ;  /* 0x00007002030065a7 */ /* 0x000e6600080211ff */
[----:B------:R-:W-:Y:S04]  /*5820*/  LOP3.LUT R0, R0, 0x1, RZ, 0xc0, !PT ;  /* 0x0000000100007812 */ /* 0x000fe800078ec0ff */
[----:B------:R-:W-:Y:S04]  /*5830*/  ISETP.NE.U32.AND P5, PT, R0, 0x1, PT ;  /* 0x000000010000780c */ /* 0x000fe80003fa5070 */
[----:B------:R-:W-:Y:S01]  /*5840*/  P2R R110, PR, RZ, 0x20 ;  /* 0x00000020ff6e7803 */ /* 0x000fe20000000000 */
[----:B------:R3:W4:Y:S01]  /*5850*/  SYNCS.PHASECHK.TRANS64.TRYWAIT P0, [R108+URZ+0xe0], R5 ;  /* 0x0000e0056c0075a7 */ /* 0x00072200080011ff */
[----:B-1----:R-:W-:Y:S01]  /*5860*/  @P6 SEL R109, RZ, 0x1, !P1 ;  /* 0x00000001ff6d6807 */ /* 0x002fe20004800000 */
[----:B---3--:R-:W-:Y:S06]  /*5870*/  @!P6 BRA `(.L_x_92) ;  /* 0x0000000000a0e947 */ /* 0x008fec0003800000 */
[----:B------:R-:W-:Y:S01]  /*5880*/  @P5 IMAD R7, R160, 0x2000, R153 ;  /* 0x00002000a0075824 */ /* 0x000fe200078e0299 */
[----:B------:R-:W-:Y:S01]  /*5890*/  ISETP.NE.AND P1, PT, R109, RZ, PT ;  /* 0x000000ff6d00720c */ /* 0x000fe20003f25270 */
[----:B------:R-:W-:Y:S01]  /*58a0*/  BSSY B0, `(.L_x_93) ;  /* 0x0000011000007945 */ /* 0x000fe20003800000 */
[----:B------:R-:W-:Y:S01]  /*58b0*/  CS2R R102, SRZ ;  /* 0x0000000000667805 */ /* 0x000fe2000001ff00 */
[----:B------:R-:W-:Y:S01]  /*58c0*/  @P5 VIADD R2, R7, UR49 ;  /* 0x0000003107025c36 */ /* 0x000fe20008000000 */
[----:B------:R-:W-:Y:S02]  /*58d0*/  CS2R R100, SRZ ;  /* 0x0000000000647805 */ /* 0x000fe4000001ff00 */
[----:B------:R-:W-:Y:S02]  /*58e0*/  CS2R R90, SRZ ;  /* 0x00000000005a7805 */ /* 0x000fe4000001ff00 */
[----:B------:R-:W-:Y:S01]  /*58f0*/  CS2R R88, SRZ ;  /* 0x0000000000587805 */ /* 0x000fe2000001ff00 */
[--C-:B------:R-:W-:Y:S01]  /*5900*/  @P5 IMAD.IADD R6, R165, 0x1, R2.reuse ;  /* 0x00000001a5065824 */ /* 0x100fe200078e0202 */
[----:B------:R-:W-:Y:S01]  /*5910*/  CS2R R94, SRZ ;  /* 0x00000000005e7805 */ /* 0x000fe2000001ff00 */
[--C-:B------:R-:W-:Y:S01]  /*5920*/  @P5 IMAD.IADD R4, R164, 0x1, R2.reuse ;  /* 0x00000001a4045824 */ /* 0x100fe200078e0202 */
[----:B------:R-:W-:Y:S01]  /*5930*/  CS2R R92, SRZ ;  /* 0x00000000005c7805 */ /* 0x000fe2000001ff00 */
[----:B------:R-:W-:Y:S01]  /*5940*/  @P5 IMAD R2, R163, 0x10, R2 ;  /* 0x00000010a3025824 */ /* 0x000fe200078e0202 */
[----:B------:R-:W-:Y:S02]  /*5950*/  CS2R R98, SRZ ;  /* 0x0000000000627805 */ /* 0x000fe4000001ff00 */
[----:B------:R-:W-:Y:S01]  /*5960*/  CS2R R96, SRZ ;  /* 0x0000000000607805 */ /* 0x000fe2000001ff00 */
[----:B------:R-:W-:Y:S06]  /*5970*/  @P1 BRA `(.L_x_94) ;  /* 0x00000000000c1947 */ /* 0x000fec0003800000 */
[----:B------:R-:W-:Y:S04]  /*5980*/  SHF.L.U32 R0, R159, 0x1f, RZ ;  /* 0x0000001f9f007819 */ /* 0x000fe800000006ff */
[----:B------:R-:W1:Y:S02]  /*5990*/  SYNCS.PHASECHK.TRANS64.TRYWAIT P1, [R3+URZ+0x70], R0 ;  /* 0x00007000030075a7 */ /* 0x000e6400080211ff */
[----:B-1----:R-:W-:Y:S05]  /*59a0*/  @!P1 BRA `(.L_x_95) ;  /* 0x0000006000a89947 */ /* 0x002fea0003800000 */
.L_x_94:
[----:B------:R-:W-:Y:S05]  /*59b0*/  BSYNC B0 ;  /* 0x0000000000007941 */ /* 0x000fea0003800000 */
.L_x_93:
[----:B------:R-:W-:Y:S01]  /*59c0*/  ISETP.NE.AND P1, PT, R110, RZ, PT ;  /* 0x000000ff6e00720c */ /* 0x000fe20003f25270 */
[----:B-1----:R-:W-:Y:S02]  /*59d0*/  VIADD R3, R3, 0x90 ;  /* 0x0000009003037836 */ /* 0x002fe40000000000 */
[----:B------:R-:W-:Y:S02]  /*59e0*/  IMAD.U32 R0, RZ, RZ, UR37 ;  /* 0x00000025ff007e24 */ /* 0x000fe4000f8e00ff */
[----:B------:R-:W-:Y:S03]  /*59f0*/  VIADD R160, R160, 0x1 ;  /* 0x00000001a0a07836 */ /* 0x000fe60000000000 */
[----:B------:R-:W-:Y:S05]  /*5a00*/  PRMT R0, R0, 0x654, R3 ;  /* 0x0000065400007816 */ /* 0x000fea0000000003 */
[----:B------:R1:W3:Y:S04]  /*5a10*/  @P1 LDS.128 R100, [R7+UR49+0x200] ;  /* 0x0002003107641984 */ /* 0x0002e80008000c00 */
[----:B------:R1:W1:Y:S04]  /*5a20*/  @P1 LDS.128 R88, [R6+0x200] ;  /* 0x0002000006581984 */ /* 0x0002680000000c00 */
[----:B------:R1:W1:Y:S04]  /*5a30*/  @P1 LDS.128 R92, [R4+0x200] ;  /* 0x00020000045c1984 */ /* 0x0002680000000c00 */
[----:B------:R1:W1:Y:S01]  /*5a40*/  @P1 LDS.128 R96, [R2+0x200] ;  /* 0x0002000002601984 */ /* 0x0002620000000c00 */
[C---:B------:R-:W-:Y:S01]  /*5a50*/  ISETP.NE.AND P1, PT, R160.reuse, 0x4, PT ;  /* 0x00000004a000780c */ /* 0x040fe20003f25270 */
[----:B------:R-:W-:Y:S01]  /*5a60*/  @!PT LDS RZ, [RZ] ;  /* 0x00000000fffff984 */ /* 0x000fe20000000800 */
[----:B------:R-:W-:Y:S01]  /*5a70*/  @!PT LDS RZ, [RZ] ;  /* 0x00000000fffff984 */ /* 0x000fe20000000800 */
[----:B------:R-:W-:Y:S01]  /*5a80*/  @!PT LDS RZ, [RZ] ;  /* 0x00000000fffff984 */ /* 0x000fe20000000800 */
[----:B------:R-:W-:Y:S01]  /*5a90*/  @!PT LDS RZ, [RZ] ;  /* 0x00000000fffff984 */ /* 0x000fe20000000800 */
[----:B------:R5:W-:Y:S06]  /*5aa0*/  MEMBAR.ALL.CTA ;  /* 0x0000000000007992 */ /* 0x000bec0000008000 */
[----:B-----5:R-:W5:Y:S01]  /*5ab0*/  FENCE.VIEW.ASYNC.S ;  /* 0x00000000000073c6 */ /* 0x020f620000000000 */
[----:B------:R-:W-:Y:S01]  /*5ac0*/  SEL R160, R160, RZ, P1 ;  /* 0x000000ffa0a07207 */ /* 0x000fe20000800000 */
[----:B-----5:R5:W-:Y:S02]  /*5ad0*/  SYNCS.ARRIVE.TRANS64.RED.A1T0 RZ, [R0+URZ], RZ ;  /* 0x000000ff00ff79a7 */ /* 0x020be400081004ff */
[----:B-----5:R-:W-:Y:S04]  /*5ae0*/  SEL R0, RZ, 0x1, P1 ;  /* 0x00000001ff007807 */ /* 0x020fe80000800000 */
[----:B---3--:R-:W-:Y:S02]  /*5af0*/  LOP3.LUT R159, R159, R0, RZ, 0x3c, !PT ;  /* 0x000000009f9f7212 */ /* 0x008fe400078e3cff */
.L_x_92:
[----:B------:R-:W-:Y:S05]  /*5b00*/  BSYNC B1 ;  /* 0x0000000000017941 */ /* 0x000fea0003800000 */
.L_x_91:
[----:B------:R-:W-:Y:S04]  /*5b10*/  SHF.R.U32.HI R3, RZ, 0x15, R80 ;  /* 0x00000015ff037819 */ /* 0x000fe80000011650 */
[----:B------:R-:W-:Y:S01]  /*5b20*/  LOP3.LUT P1, RZ, R3, 0x3, R154, 0x48, !PT ;  /* 0x0000000303ff7812 */ /* 0x000fe2000782489a */
[----:B------:R-:W-:Y:S01]  /*5b30*/  @!UPT UIADD3 URZ, UPT, UPT, URZ, URZ, URZ ;  /* 0x000000fffffff290 */ /* 0x000fe2000fffe0ff */
[----:B----4-:R-:W-:Y:S11]  /*5b40*/  @P0 BRA `(.L_x_96) ;  /* 0x0000000000080947 */ /* 0x010ff60003800000 */
[----:B------:R-:W3:Y:S02]  /*5b50*/  SYNCS.PHASECHK.TRANS64.TRYWAIT P0, [R108+URZ+0xe0], R5 ;  /* 0x0000e0056c0075a7 */ /* 0x000ee400080011ff */
[----:B---3--:R-:W-:Y:S05]  /*5b60*/  @!P0 BRA `(.L_x_97) ;  /* 0x00000060004c8947 */ /* 0x008fea0003800000 */
.L_x_96:
[----:B------:R-:W-:Y:S05]  /*5b70*/  @!P1 BRA `(.L_x_98) ;  /* 0x0000000000409947 */ /* 0x000fea0003800000 */
[----:B------:R-:W3:Y:S01]  /*5b80*/  LDCU.64 UR8, c[0x4][0x78] ;  /* 0x01000f00ff0877ac */ /* 0x000ee20008000a00 */
[----:B------:R-:W-:Y:S01]  /*5b90*/  MOV R3, 0x0 ;  /* 0x0000000000037802 */ /* 0x000fe20000000f00 */
[----:B------:R-:W-:Y:S02]  /*5ba0*/  HFMA2 R12, -RZ, RZ, 0, 5.9604644775390625e-08 ;  /* 0x00000001ff0c7431 */ /* 0x000fe400000001ff */
[----:B------:R-:W-:Y:S02]  /*5bb0*/  IMAD.MOV.U32 R8, RZ, RZ, 0x192 ;  /* 0x00000192ff087424 */ /* 0x000fe400078e00ff */
[----:B------:R-:W-:Y:S01]  /*5bc0*/  IMAD.MOV.U32 R13, RZ, RZ, RZ ;  /* 0x000000ffff0d7224 */ /* 0x000fe200078e00ff */
[----:B------:R-:W4:Y:S01]  /*5bd0*/  LDCU.64 UR6, c[0x4][0x80] ;  /* 0x01001000ff0677ac */ /* 0x000f220008000a00 */
[----:B-1----:R-:W1:Y:S01]  /*5be0*/  LDC.64 R2, c[0x4][R3] ;  /* 0x0100000003027b82 */ /* 0x002e620000000a00 */
[----:B------:R-:W5:Y:S01]  /*5bf0*/  LDCU.64 UR4, c[0x4][0x18] ;  /* 0x01000300ff0477ac */ /* 0x000f620008000a00 */
[----:B---3--:R-:W-:Y:S01]  /*5c00*/  MOV R5, UR9 ;  /* 0x0000000900057c02 */ /* 0x008fe20008000f00 */
[----:B------:R-:W-:Y:S01]  /*5c10*/  IMAD.U32 R4, RZ, RZ, UR8 ;  /* 0x00000008ff047e24 */ /* 0x000fe2000f8e00ff */
[----:B----4-:R-:W-:Y:S01]  /*5c20*/  MOV R7, UR7 ;  /* 0x0000000700077c02 */ /* 0x010fe20008000f00 */
[----:B------:R-:W-:Y:S01]  /*5c30*/  IMAD.U32 R6, RZ, RZ, UR6 ;  /* 0x00000006ff067e24 */ /* 0x000fe2000f8e00ff */
[----:B-----5:R-:W-:Y:S01]  /*5c40*/  MOV R11, UR5 ;  /* 0x00000005000b7c02 */ /* 0x020fe20008000f00 */
[----:B------:R-:W-:Y:S02]  /*5c50*/  IMAD.U32 R10, RZ, RZ, UR4 ;  /* 0x00000004ff0a7e24 */ /* 0x000fe4000f8e00ff */
[----:B------:R-:W-:Y:S07]  /*5c60*/  LEPC R20, `(.L_x_98) ;  /* 0x000000001014794e */ /* 0x000fee0000000000 */
[----:B-12---:R-:W-:Y:S05]  /*5c70*/  CALL.ABS.NOINC R2 ;  /* 0x0000000002007343 */ /* 0x006fea0003c00000 */
.L_x_98:
[----:B------:R-:W-:Y:S01]  /*5c80*/  SHF.L.U32 R83, R100, 0x10, RZ ;  /* 0x0000001064537819 */ /* 0x000fe200000006ff */
[----:B------:R-:W-:Y:S05]  /*5c90*/  WARPSYNC.ALL ;  /* 0x0000000000007948 */ /* 0x000fea0003800000 */
[----:B------:R-:W-:Y:S01]  /*5ca0*/  R2UR UR4, R80 ;  /* 0x00000000500472ca */ /* 0x000fe200000e0000 */
[----:B------:R-:W-:Y:S01]  /*5cb0*/  BSSY.RECONVERGENT B0, `(.L_x_99) ;  /* 0x0000121000007945 */ /* 0x000fe20003800200 */
[----:B------:R-:W-:Y:S02]  /*5cc0*/  IADD3 R111, PT, PT, R153, UR49, RZ ;  /* 0x00000031996f7c10 */ /* 0x000fe4000fffe0ff */
[----:B------:R-:W-:Y:S02]  /*5cd0*/  SHF.L.U32 R116, R163, 0x4, RZ ;  /* 0x00000004a3747819 */ /* 0x000fe400000006ff */
[-C--:B------:R-:W-:Y:S02]  /*5ce0*/  IADD3 R172, PT, PT, R165, R111.reuse, RZ ;  /* 0x0000006fa5ac7210 */ /* 0x080fe40007ffe0ff */
[----:B------:R-:W-:Y:S02]  /*5cf0*/  IADD3 R171, PT, PT, R164, R111, RZ ;  /* 0x0000006fa4ab7210 */ /* 0x000fe40007ffe0ff */
[----:B------:R-:W-:Y:S02]  /*5d00*/  IADD3 R170, PT, PT, R111, R116, RZ ;  /* 0x000000746faa7210 */ /* 0x000fe40007ffe0ff */
[C---:B------:R-:W-:Y:S01]  /*5d10*/  PRMT R81, R100.reuse, 0x8880, RZ ;  /* 0x0000888064517816 */ /* 0x040fe200000000ff */
[----:B-1-3--:R-:W2:Y:S01]  /*5d20*/  LDTM.x64 R4, tmem[UR4] ;  /* 0x00000004000479ee */ /* 0x00aea20008340000 */
[----:B------:R-:W-:Y:S02]  /*5d30*/  SHF.R.S32.HI R83, RZ, 0x18, R83 ;  /* 0x00000018ff537819 */ /* 0x000fe40000011453 */
[----:B------:R-:W-:Y:S02]  /*5d40*/  SHF.R.S32.HI R86, RZ, 0x18, R101 ;  /* 0x00000018ff567819 */ /* 0x000fe40000011465 */
[----:B------:R-:W-:Y:S02]  /*5d50*/  SHF.L.U32 R84, R100, 0x8, RZ ;  /* 0x0000000864547819 */ /* 0x000fe400000006ff */
[----:B------:R-:W-:Y:S02]  /*5d60*/  SHF.L.U32 R85, R101, 0x8, RZ ;  /* 0x0000000865557819 */ /* 0x000fe400000006ff */
[----:B------:R-:W-:Y:S02]  /*5d70*/  SHF.R.S32.HI R84, RZ, 0x18, R84 ;  /* 0x00000018ff547819 */ /* 0x000fe40000011454 */
[----:B------:R-:W-:Y:S02]  /*5d80*/  SHF.R.S32.HI R85, RZ, 0x18, R85 ;  /* 0x00000018ff557819 */ /* 0x000fe40000011455 */
[----:B------:R-:W-:Y:S02]  /*5d90*/  SHF.L.U32 R87, R98, 0x8, RZ ;  /* 0x0000000862577819 */ /* 0x000fe400000006ff */
[----:B------:R-:W-:Y:S02]  /*5da0*/  ISETP.NE.AND P0, PT, R167, RZ, PT ;  /* 0x000000ffa700720c */ /* 0x000fe40003f05270 */
[----:B------:R-:W-:Y:S02]  /*5db0*/  SHF.R.S32.HI R87, RZ, 0x18, R87 ;  /* 0x00000018ff577819 */ /* 0x000fe40000011457 */
[----:B------:R-:W-:Y:S02]  /*5dc0*/  ISETP.NE.AND P6, PT, R117, RZ, PT ;  /* 0x000000ff7500720c */ /* 0x000fe40003fc5270 */
[----:B------:R-:W-:Y:S01]  /*5dd0*/  LEA R118, R160, UR49, 0x3 ;  /* 0x00000031a0767c11 */ /* 0x000fe2000f8e18ff */
[C---:B--2---:R-:W-:Y:S02]  /*5de0*/  IMAD R0, R78.reuse, R4, RZ ;  /* 0x000000044e007224 */ /* 0x044fe400078e02ff */
[C---:B------:R-:W-:Y:S02]  /*5df0*/  IMAD R2, R78.reuse, R5, RZ ;  /* 0x000000054e027224 */ /* 0x040fe400078e02ff */
[----:B------:R-:W-:Y:S02]  /*5e00*/  IMAD R3, R78, R6, RZ ;  /* 0x000000064e037224 */ /* 0x000fe400078e02ff */
[-C--:B------:R-:W-:Y:S01]  /*5e10*/  IMAD R0, R81, R82.reuse, R0 ;  /* 0x0000005251007224 */ /* 0x080fe200078e0200 */
[----:B------:R-:W-:Y:S01]  /*5e20*/  SHF.R.S32.HI R81, RZ, 0x18, R100 ;  /* 0x00000018ff517819 */ /* 0x000fe20000011464 */
[-C--:B------:R-:W-:Y:S01]  /*5e30*/  IMAD R2, R83, R82.reuse, R2 ;  /* 0x0000005253027224 */ /* 0x080fe200078e0202 */
[C---:B------:R-:W-:Y:S01]  /*5e40*/  PRMT R83, R101.reuse, 0x8880, RZ ;  /* 0x0000888065537816 */ /* 0x040fe200000000ff */
[----:B------:R-:W-:Y:S01]  /*5e50*/  IMAD R3, R84, R82, R3 ;  /* 0x0000005254037224 */ /* 0x000fe200078e0203 */
[----:B------:R-:W-:Y:S01]  /*5e60*/  SHF.L.U32 R84, R101, 0x10, RZ ;  /* 0x0000001065547819 */ /* 0x000fe200000006ff */
[C---:B------:R-:W-:Y:S01]  /*5e70*/  IMAD R7, R78.reuse, R7, RZ ;  /* 0x000000074e077224 */ /* 0x040fe200078e02ff */
[----:B------:R-:W-:Y:S01]  /*5e80*/  @P6 SHF.L.U32 R119, R159, 0x1f, RZ ;  /* 0x0000001f9f776819 */ /* 0x000fe200000006ff */
[C---:B------:R-:W-:Y:S01]  /*5e90*/  IMAD R4, R78.reuse, R8, RZ ;  /* 0x000000084e047224 */ /* 0x040fe200078e02ff */
[----:B------:R-:W-:Y:S01]  /*5ea0*/  SHF.R.S32.HI R84, RZ, 0x18, R84 ;  /* 0x00000018ff547819 */ /* 0x000fe20000011454 */
[----:B------:R-:W-:Y:S02]  /*5eb0*/  IMAD R5, R78, R9, RZ ;  /* 0x000000094e057224 */ /* 0x000fe400078e02ff */
[----:B------:R-:W-:Y:S01]  /*5ec0*/  IMAD R7, R81, R82, R7 ;  /* 0x0000005251077224 */ /* 0x000fe200078e0207 */
[----:B------:R-:W-:Y:S01]  /*5ed0*/  PRMT R81, R102, 0x8880, RZ ;  /* 0x0000888066517816 */ /* 0x000fe200000000ff */
[----:B------:R-:W-:Y:S02]  /*5ee0*/  IMAD R6, R78, R10, RZ ;  /* 0x0000000a4e067224 */ /* 0x000fe400078e02ff */
[-C--:B------:R-:W-:Y:S01]  /*5ef0*/  IMAD R4, R83, R82.reuse, R4 ;  /* 0x0000005253047224 */ /* 0x080fe200078e0204 */
[----:B------:R-:W-:Y:S01]  /*5f00*/  I2IP.S8.S32.SAT R105, R7, R3, RZ ;  /* 0x0000000307697239 */ /* 0x000fe200000014ff */
[----:B------:R-:W-:Y:S01]  /*5f10*/  IMAD R5, R84, R82, R5 ;  /* 0x0000005254057224 */ /* 0x000fe200078e0205 */
[----:B------:R-:W-:Y:S01]  /*5f20*/  SHF.L.U32 R83, R102, 0x10, RZ ;  /* 0x0000001066537819 */ /* 0x000fe200000006ff */
[----:B------:R-:W-:Y:S01]  /*5f30*/  IMAD R11, R78, R11, RZ ;  /* 0x0000000b4e0b7224 */ /* 0x000fe200078e02ff */
[----:B------:R-:W-:Y:S01]  /*5f40*/  I2IP.S8.S32.SAT R104, R2, R0, R105 ;  /* 0x0000000002687239 */ /* 0x000fe20000001469 */
[----:B------:R-:W-:Y:S01]  /*5f50*/  IMAD R6, R85, R82, R6 ;  /* 0x0000005255067224 */ /* 0x000fe200078e0206 */
[----:B------:R-:W-:Y:S01]  /*5f60*/  SHF.R.S32.HI R83, RZ, 0x18, R83 ;  /* 0x00000018ff537819 */ /* 0x000fe20000011453 */
[----:B------:R-:W-:Y:S01]  /*5f70*/  IMAD R8, R78, R12, RZ ;  /* 0x0000000c4e087224 */ /* 0x000fe200078e02ff */
[----:B------:R-:W-:Y:S01]  /*5f80*/  SHF.L.U32 R85, R102, 0x8, RZ ;  /* 0x0000000866557819 */ /* 0x000fe200000006ff */
[----:B------:R-:W-:Y:S02]  /*5f90*/  IMAD R9, R78, R13, RZ ;  /* 0x0000000d4e097224 */ /* 0x000fe400078e02ff */
[----:B------:R-:W-:Y:S01]  /*5fa0*/  IMAD R11, R86, R82, R11 ;  /* 0x00000052560b7224 */ /* 0x000fe200078e020b */
[----:B------:R-:W-:Y:S01]  /*5fb0*/  SHF.R.S32.HI R85, RZ, 0x18, R85 ;  /* 0x00000018ff557819 */ /* 0x000fe20000011455 */
[C---:B------:R-:W-:Y:S01]  /*5fc0*/  IMAD R10, R78.reuse, R14, RZ ;  /* 0x0000000e4e0a7224 */ /* 0x040fe200078e02ff */
[----:B------:R-:W-:Y:S01]  /*5fd0*/  SHF.R.S32.HI R86, RZ, 0x18, R103 ;  /* 0x00000018ff567819 */ /* 0x000fe20000011467 */
[----:B------:R-:W-:Y:S01]  /*5fe0*/  IMAD R8, R81, R82, R8 ;  /* 0x0000005251087224 */ /* 0x000fe200078e0208 */
[----:B------:R-:W-:Y:S01]  /*5ff0*/  I2IP.S8.S32.SAT R106, R11, R6, RZ ;  /* 0x000000060b6a7239 */ /* 0x000fe200000014ff */
[----:B------:R-:W-:Y:S01]  /*6000*/  IMAD R9, R83, R82, R9 ;  /* 0x0000005253097224 */ /* 0x000fe200078e0209 */
[C---:B------:R-:W-:Y:S01]  /*6010*/  PRMT R83, R103.reuse, 0x8880, RZ ;  /* 0x0000888067537816 */ /* 0x040fe200000000ff */
[----:B------:R-:W-:Y:S01]  /*6020*/  IMAD.U32 R84, R103, 0x10000, RZ ;  /* 0x0001000067547824 */ /* 0x000fe200078e00ff */
[----:B------:R-:W-:Y:S01]  /*6030*/  I2IP.S8.S32.SAT R105, R5, R4, R106 ;  /* 0x0000000405697239 */ /* 0x000fe2000000146a */
[C---:B------:R-:W-:Y:S01]  /*6040*/  IMAD R15, R78.reuse, R15, RZ ;  /* 0x0000000f4e0f7224 */ /* 0x040fe200078e02ff */
[----:B------:R-:W-:Y:S01]  /*6050*/  SHF.R.S32.HI R81, RZ, 0x18, R102 ;  /* 0x00000018ff517819 */ /* 0x000fe20000011466 */
[----:B------:R-:W-:Y:S01]  /*6060*/  IMAD R10, R85, R82, R10 ;  /* 0x00000052550a7224 */ /* 0x000fe200078e020a */
[----:B------:R-:W-:Y:S01]  /*6070*/  SHF.R.S32.HI R84, RZ, 0x18, R84 ;  /* 0x00000018ff547819 */ /* 0x000fe20000011454 */
[C---:B------:R-:W-:Y:S01]  /*6080*/  IMAD R12, R78.reuse, R16, RZ ;  /* 0x000000104e0c7224 */ /* 0x040fe200078e02ff */
[----:B------:R-:W-:Y:S01]  /*6090*/  SHF.L.U32 R85, R103, 0x8, RZ ;  /* 0x0000000867557819 */ /* 0x000fe200000006ff */
[----:B------:R-:W-:Y:S02]  /*60a0*/  IMAD R13, R78, R17, RZ ;  /* 0x000000114e0d7224 */ /* 0x000fe400078e02ff */
[----:B------:R-:W-:Y:S01]  /*60b0*/  IMAD R15, R81, R82, R15 ;  /* 0x00000052510f7224 */ /* 0x000fe200078e020f */
[----:B------:R-:W-:Y:S01]  /*60c0*/  PRMT R81, R88, 0x8880, RZ ;  /* 0x0000888058517816 */ /* 0x000fe200000000ff */
[----:B------:R-:W-:Y:S01]  /*60d0*/  IMAD R14, R78, R18, RZ ;  /* 0x000000124e0e7224 */ /* 0x000fe200078e02ff */
[----:B------:R-:W-:Y:S01]  /*60e0*/  SHF.R.S32.HI R85, RZ, 0x18, R85 ;  /* 0x00000018ff557819 */ /* 0x000fe20000011455 */
[----:B------:R-:W-:Y:S01]  /*60f0*/  IMAD R12, R83, R82, R12 ;  /* 0x00000052530c7224 */ /* 0x000fe200078e020c */
[----:B------:R-:W-:Y:S01]  /*6100*/  I2IP.S8.S32.SAT R106, R15, R10, RZ ;  /* 0x0000000a0f6a7239 */ /* 0x000fe200000014ff */
[----:B------:R-:W-:Y:S01]  /*6110*/  IMAD R13, R84, R82, R13 ;  /* 0x00000052540d7224 */ /* 0x000fe200078e020d */
[----:B------:R-:W-:Y:S01]  /*6120*/  SHF.L.U32 R83, R88, 0x10, RZ ;  /* 0x0000001058537819 */ /* 0x000fe200000006ff */
[C---:B------:R-:W-:Y:S01]  /*6130*/  IMAD R19, R78.reuse, R19, RZ ;  /* 0x000000134e137224 */ /* 0x040fe200078e02ff */
[----:B------:R-:W-:Y:S01]  /*6140*/  I2IP.S8.S32.SAT R106, R9, R8, R106 ;  /* 0x00000008096a7239 */ /* 0x000fe2000000146a */
[----:B------:R-:W-:Y:S01]  /*6150*/  IMAD R14, R85, R82, R14 ;  /* 0x00000052550e7224 */ /* 0x000fe200078e020e */
[----:B------:R-:W-:Y:S01]  /*6160*/  SHF.R.S32.HI R83, RZ, 0x18, R83 ;  /* 0x00000018ff537819 */ /* 0x000fe20000011453 */
[C---:B------:R-:W-:Y:S01]  /*6170*/  IMAD R16, R78.reuse, R20, RZ ;  /* 0x000000144e107224 */ /* 0x040fe200078e02ff */
[----:B------:R-:W-:Y:S01]  /*6180*/  SHF.L.U32 R84, R89, 0x10, RZ ;  /* 0x0000001059547819 */ /* 0x000fe200000006ff */
[----:B------:R-:W-:Y:S01]  /*6190*/  IMAD R17, R78, R21, RZ ;  /* 0x000000154e117224 */ /* 0x000fe200078e02ff */
[----:B------:R-:W-:Y:S01]  /*61a0*/  SHF.L.U32 R85, R88, 0x8, RZ ;  /* 0x0000000858557819 */ /* 0x000fe200000006ff */
[----:B------:R-:W-:Y:S01]  /*61b0*/  IMAD R19, R86, R82, R19 ;  /* 0x0000005256137224 */ /* 0x000fe200078e0213 */
[----:B------:R-:W-:Y:S01]  /*61c0*/  SHF.R.S32.HI R84, RZ, 0x18, R84 ;  /* 0x00000018ff547819 */ /* 0x000fe20000011454 */
[C---:B------:R-:W-:Y:S01]  /*61d0*/  IMAD R18, R78.reuse, R22, RZ ;  /* 0x000000164e127224 */ /* 0x040fe200078e02ff */
[----:B------:R-:W-:Y:S01]  /*61e0*/  SHF.R.S32.HI R85, RZ, 0x18, R85 ;  /* 0x00000018ff557819 */ /* 0x000fe20000011455 */
[----:B------:R-:W-:Y:S01]  /*61f0*/  IMAD R16, R81, R82, R16 ;  /* 0x0000005251107224 */ /* 0x000fe200078e0210 */
[----:B------:R-:W-:Y:S01]  /*6200*/  I2IP.S8.S32.SAT R107, R19, R14, RZ ;  /* 0x0000000e136b7239 */ /* 0x000fe200000014ff */
[-C--:B------:R-:W-:Y:S01]  /*6210*/  IMAD R17, R83, R82.reuse, R17 ;  /* 0x0000005253117224 */ /* 0x080fe200078e0211 */
[----:B------:R-:W-:Y:S01]  /*6220*/  PRMT R83, R89, 0x8880, RZ ;  /* 0x0000888059537816 */ /* 0x000fe200000000ff */
[C---:B------:R-:W-:Y:S01]  /*6230*/  IMAD R23, R78.reuse, R23, RZ ;  /* 0x000000174e177224 */ /* 0x040fe200078e02ff */
[----:B------:R-:W-:Y:S01]  /*6240*/  SHF.R.S32.HI R81, RZ, 0x18, R88 ;  /* 0x00000018ff517819 */ /* 0x000fe20000011458 */
[----:B------:R-:W-:Y:S01]  /*6250*/  IMAD R18, R85, R82, R18 ;  /* 0x0000005255127224 */ /* 0x000fe200078e0212 */
[----:B------:R-:W-:Y:S01]  /*6260*/  SHF.L.U32 R85, R89, 0x8, RZ ;  /* 0x0000000859557819 */ /* 0x000fe200000006ff */
[C---:B------:R-:W-:Y:S01]  /*6270*/  IMAD R20, R78.reuse, R24, RZ ;  /* 0x000000184e147224 */ /* 0x040fe200078e02ff */
[----:B------:R-:W-:Y:S01]  /*6280*/  I2IP.S8.S32.SAT R107, R13, R12, R107 ;  /* 0x0000000c0d6b7239 */ /* 0x000fe2000000146b */
[----:B------:R-:W-:Y:S01]  /*6290*/  IMAD R21, R78, R25, RZ ;  /* 0x000000194e157224 */ /* 0x000fe200078e02ff */
[----:B------:R-:W-:Y:S01]  /*62a0*/  SHF.R.S32.HI R85, RZ, 0x18, R85 ;  /* 0x00000018ff557819 */ /* 0x000fe20000011455 */
[----:B------:R-:W-:Y:S01]  /*62b0*/  IMAD R23, R81, R82, R23 ;  /* 0x0000005251177224 */ /* 0x000fe200078e0217 */
[----:B------:R-:W-:Y:S01]  /*62c0*/  PRMT R81, R90, 0x8880, RZ ;  /* 0x000088805a517816 */ /* 0x000fe200000000ff */
[----:B------:R-:W-:Y:S01]  /*62d0*/  IMAD R22, R78, R26, RZ ;  /* 0x0000001a4e167224 */ /* 0x000fe200078e02ff */
[----:B------:R1:W-:Y:S01]  /*62e0*/  STS.128 [R153+UR49+0x8200], R104 ;  /* 0x0082006899007988 */ /* 0x0003e20008000c31 */
[----:B------:R-:W-:Y:S01]  /*62f0*/  IMAD R20, R83, R82, R20 ;  /* 0x0000005253147224 */ /* 0x000fe200078e0214 */
[----:B------:R-:W-:Y:S01]  /*6300*/  I2IP.S8.S32.SAT R112, R23, R18, RZ ;  /* 0x0000001217707239 */ /* 0x000fe200000014ff */
[----:B------:R-:W-:Y:S01]  /*6310*/  IMAD R21, R84, R82, R21 ;  /* 0x0000005254157224 */ /* 0x000fe200078e0215 */
[----:B------:R-:W-:Y:S01]  /*6320*/  SHF.R.S32.HI R86, RZ, 0x18, R89 ;  /* 0x00000018ff567819 */ /* 0x000fe20000011459 */
[----:B------:R-:W-:Y:S01]  /*6330*/  IMAD.U32 R83, R90, 0x10000, RZ ;  /* 0x000100005a537824 */ /* 0x000fe200078e00ff */
[----:B------:R-:W-:Y:S01]  /*6340*/  I2IP.S8.S32.SAT R112, R17, R16, R112 ;  /* 0x0000001011707239 */ /* 0x000fe20000001470 */
[----:B------:R-:W-:Y:S01]  /*6350*/  IMAD R27, R78, R27, RZ ;  /* 0x0000001b4e1b7224 */ /* 0x000fe200078e02ff */
[----:B------:R-:W-:Y:S01]  /*6360*/  SHF.L.U32 R84, R91, 0x10, RZ ;  /* 0x000000105b547819 */ /* 0x000fe200000006ff */
[----:B------:R-:W-:Y:S01]  /*6370*/  IMAD R22, R85, R82, R22 ;  /* 0x0000005255167224 */ /* 0x000fe200078e0216 */
[----:B------:R-:W-:Y:S01]  /*6380*/  SHF.L.U32 R85, R90, 0x8, RZ ;  /* 0x000000085a557819 */ /* 0x000fe200000006ff */
[C---:B------:R-:W-:Y:S01]  /*6390*/  IMAD R24, R78.reuse, R28, RZ ;  /* 0x0000001c4e187224 */ /* 0x040fe200078e02ff */
[----:B------:R-:W-:Y:S01]  /*63a0*/  SHF.R.S32.HI R83, RZ, 0x18, R83 ;  /* 0x00000018ff537819 */ /* 0x000fe20000011453 */
[----:B------:R-:W-:Y:S01]  /*63b0*/  IMAD R25, R78, R29, RZ ;  /* 0x0000001d4e197224 */ /* 0x000fe200078e02ff */
[----:B------:R-:W-:Y:S01]  /*63c0*/  SHF.R.S32.HI R84, RZ, 0x18, R84 ;  /* 0x00000018ff547819 */ /* 0x000fe20000011454 */
[----:B------:R-:W-:Y:S01]  /*63d0*/  IMAD R27, R86, R82, R27 ;  /* 0x00000052561b7224 */ /* 0x000fe200078e021b */
[----:B------:R-:W-:Y:S01]  /*63e0*/  SHF.R.S32.HI R85, RZ, 0x18, R85 ;  /* 0x00000018ff557819 */ /* 0x000fe20000011455 */
[C---:B------:R-:W-:Y:S01]  /*63f0*/  IMAD R26, R78.reuse, R30, RZ ;  /* 0x0000001e4e1a7224 */ /* 0x040fe200078e02ff */
[----:B------:R-:W-:Y:S01]  /*6400*/  SHF.R.S32.HI R86, RZ, 0x18, R91 ;  /* 0x00000018ff567819 */ /* 0x000fe2000001145b */
[----:B------:R-:W-:Y:S01]  /*6410*/  IMAD R24, R81, R82, R24 ;  /* 0x0000005251187224 */ /* 0x000fe200078e0218 */
[----:B------:R-:W-:Y:S01]  /*6420*/  I2IP.S8.S32.SAT R113, R27, R22, RZ ;  /* 0x000000161b717239 */ /* 0x000fe200000014ff */
[----:B------:R-:W-:Y:S01]  /*6430*/  IMAD R25, R83, R82, R25 ;  /* 0x0000005253197224 */ /* 0x000fe200078e0219 */
[----:B------:R-:W-:Y:S01]  /*6440*/  SHF.R.S32.HI R81, RZ, 0x18, R90 ;  /* 0x00000018ff517819 */ /* 0x000fe2000001145a */
[C---:B------:R-:W-:Y:S01]  /*6450*/  IMAD R31, R78.reuse, R31, RZ ;  /* 0x0000001f4e1f7224 */ /* 0x040fe200078e02ff */
[----:B------:R-:W-:Y:S01]  /*6460*/  I2IP.S8.S32.SAT R113, R21, R20, R113 ;  /* 0x0000001415717239 */ /* 0x000fe20000001471 */
[----:B------:R-:W-:Y:S01]  /*6470*/  IMAD R26, R85, R82, R26 ;  /* 0x00000052551a7224 */ /* 0x000fe200078e021a */
[C---:B------:R-:W-:Y:S01]  /*6480*/  PRMT R83, R91.reuse, 0x8880, RZ ;  /* 0x000088805b537816 */ /* 0x040fe200000000ff */
[C---:B------:R-:W-:Y:S01]  /*6490*/  IMAD R28, R78.reuse, R32, RZ ;  /* 0x000000204e1c7224 */ /* 0x040fe200078e02ff */
[----:B------:R-:W-:Y:S01]  /*64a0*/  SHF.L.U32 R85, R91, 0x8, RZ ;  /* 0x000000085b557819 */ /* 0x000fe200000006ff */
[C---:B------:R-:W-:Y:S02]  /*64b0*/  IMAD R29, R78.reuse, R33, RZ ;  /* 0x000000214e1d7224 */ /* 0x040fe400078e02ff */
[----:B------:R-:W-:Y:S01]  /*64c0*/  IMAD R31, R81, R82, R31 ;  /* 0x00000052511f7224 */ /* 0x000fe200078e021f */
[----:B------:R-:W-:Y:S01]  /*64d0*/  SHF.R.S32.HI R85, RZ, 0x18, R85 ;  /* 0x00000018ff557819 */ /* 0x000fe20000011455 */
[----:B------:R-:W-:Y:S01]  /*64e0*/  IMAD R30, R78, R34, RZ ;  /* 0x000000224e1e7224 */ /* 0x000fe200078e02ff */
[----:B------:R-:W-:Y:S01]  /*64f0*/  PRMT R81, R92, 0x8880, RZ ;  /* 0x000088805c517816 */ /* 0x000fe200000000ff */
[----:B------:R-:W-:Y:S01]  /*6500*/  IMAD R28, R83, R82, R28 ;  /* 0x00000052531c7224 */ /* 0x000fe200078e021c */
[----:B------:R-:W-:Y:S01]  /*6510*/  I2IP.S8.S32.SAT R114, R31, R26, RZ ;  /* 0x0000001a1f727239 */ /* 0x000fe200000014ff */
[----:B------:R-:W-:Y:S01]  /*6520*/  IMAD R29, R84, R82, R29 ;  /* 0x00000052541d7224 */ /* 0x000fe200078e021d */
[----:B------:R-:W-:Y:S01]  /*6530*/  SHF.L.U32 R83, R92, 0x10, RZ ;  /* 0x000000105c537819 */ /* 0x000fe200000006ff */
[----:B------:R-:W-:Y:S01]  /*6540*/  IMAD R35, R78, R35, RZ ;  /* 0x000000234e237224 */ /* 0x000fe200078e02ff */
[----:B------:R-:W-:Y:S01]  /*6550*/  I2IP.S8.S32.SAT R114, R25, R24, R114 ;  /* 0x0000001819727239 */ /* 0x000fe20000001472 */
[----:B------:R-:W-:Y:S01]  /*6560*/  IMAD R30, R85, R82, R30 ;  /* 0x00000052551e7224 */ /* 0x000fe200078e021e */
[----:B------:R-:W-:Y:S01]  /*6570*/  SHF.L.U32 R85, R92, 0x8, RZ ;  /* 0x000000085c557819 */ /* 0x000fe200000006ff */
[C---:B------:R-:W-:Y:S01]  /*6580*/  IMAD R32, R78.reuse, R36, RZ ;  /* 0x000000244e207224 */ /* 0x040fe200078e02ff */
[----:B------:R-:W-:Y:S01]  /*6590*/  SHF.R.S32.HI R83, RZ, 0x18, R83 ;  /* 0x00000018ff537819 */ /* 0x000fe20000011453 */
[----:B------:R-:W-:Y:S01]  /*65a0*/  IMAD R33, R78, R37, RZ ;  /* 0x000000254e217224 */ /* 0x000fe200078e02ff */
[----:B------:R-:W-:Y:S01]  /*65b0*/  SHF.R.S32.HI R85, RZ, 0x18, R85 ;  /* 0x00000018ff557819 */ /* 0x000fe20000011455 */
[----:B------:R-:W-:Y:S01]  /*65c0*/  IMAD R35, R86, R82, R35 ;  /* 0x0000005256237224 */ /* 0x000fe200078e0223 */
[----:B------:R-:W-:Y:S01]  /*65d0*/  PRMT R84, R93, 0x8880, RZ ;  /* 0x000088805d547816 */ /* 0x000fe200000000ff */
[----:B------:R-:W-:Y:S01]  /*65e0*/  IMAD R34, R78, R38, RZ ;  /* 0x000000264e227224 */ /* 0x000fe200078e02ff */
[----:B------:R-:W-:Y:S01]  /*65f0*/  SHF.L.U32 R86, R96, 0x10, RZ ;  /* 0x0000001060567819 */ /* 0x000fe200000006ff */
[----:B------:R-:W-:Y:S01]  /*6600*/  IMAD R32, R81, R82, R32 ;  /* 0x0000005251207224 */ /* 0x000fe200078e0220 */
[----:B------:R-:W-:Y:S01]  /*6610*/  SHF.R.S32.HI R81, RZ, 0x18, R92 ;  /* 0x00000018ff517819 */ /* 0x000fe2000001145c */
[C---:B------:R-:W-:Y:S01]  /*6620*/  IMAD R39, R78.reuse, R39, RZ ;  /* 0x000000274e277224 */ /* 0x040fe200078e02ff */
[----:B------:R-:W-:Y:S01]  /*6630*/  I2IP.S8.S32.SAT R115, R35, R30, RZ ;  /* 0x0000001e23737239 */ /* 0x000fe200000014ff */
[-C--:B------:R-:W-:Y:S02]  /*6640*/  IMAD R33, R83, R82.reuse, R33 ;  /* 0x0000005253217224 */ /* 0x080fe400078e0221 */
[----:B------:R-:W-:Y:S01]  /*6650*/  IMAD R34, R85, R82, R34 ;  /* 0x0000005255227224 */ /* 0x000fe200078e0222 */
[----:B------:R-:W-:Y:S01]  /*6660*/  I2IP.S8.S32.SAT R115, R29, R28, R115 ;  /* 0x0000001c1d737239 */ /* 0x000fe20000001473 */
[C---:B------:R-:W-:Y:S01]  /*6670*/  IMAD.U32 R83, R93.reuse, 0x10000, RZ ;  /* 0x000100005d537824 */ /* 0x040fe200078e00ff */
[----:B------:R-:W-:Y:S01]  /*6680*/  SHF.L.U32 R85, R93, 0x8, RZ ;  /* 0x000000085d557819 */ /* 0x000fe200000006ff */
[----:B------:R-:W-:Y:S01]  /*6690*/  IMAD R39, R81, R82, R39 ;  /* 0x0000005251277224 */ /* 0x000fe200078e0227 */
[----:B------:R-:W-:Y:S01]  /*66a0*/  MOV R81, R84 ;  /* 0x0000005400517202 */ /* 0x000fe20000000f00 */
[C---:B------:R-:W-:Y:S01]  /*66b0*/  IMAD R36, R78.reuse, R40, RZ ;  /* 0x000000284e247224 */ /* 0x040fe200078e02ff */
[----:B------:R-:W-:Y:S01]  /*66c0*/  SHF.R.S32.HI R83, RZ, 0x18, R83 ;  /* 0x00000018ff537819 */ /* 0x000fe20000011453 */
[C---:B------:R-:W-:Y:S01]  /*66d0*/  IMAD R37, R78.reuse, R41, RZ ;  /* 0x000000294e257224 */ /* 0x040fe200078e02ff */
[----:B------:R-:W-:Y:S01]  /*66e0*/  SHF.R.S32.HI R85, RZ, 0x18, R85 ;  /* 0x00000018ff557819 */ /* 0x000fe20000011455 */
[C---:B------:R-:W-:Y:S01]  /*66f0*/  IMAD R38, R78.reuse, R42, RZ ;  /* 0x0000002a4e267224 */ /* 0x040fe200078e02ff */
[----:B------:R1:W-:Y:S01]  /*6700*/  STS.128 [R172+0x8200], R112 ;  /* 0x00820070ac007388 */ /* 0x0003e20000000c00 */
[----:B------:R-:W-:Y:S01]  /*6710*/  IMAD R36, R81, R82, R36 ;  /* 0x0000005251247224 */ /* 0x000fe200078e0224 */
[----:B------:R-:W-:Y:S01]  /*6720*/  I2IP.S8.S32.SAT R120, R39, R34, RZ ;  /* 0x0000002227787239 */ /* 0x000fe200000014ff */
[-C--:B------:R-:W-:Y:S01]  /*6730*/  IMAD R37, R83, R82.reuse, R37 ;  /* 0x0000005253257224 */ /* 0x080fe200078e0225 */
[----:B------:R-:W-:Y:S01]  /*6740*/  SHF.R.S32.HI R84, RZ, 0x18, R93 ;  /* 0x00000018ff547819 */ /* 0x000fe2000001145d */
[----:B------:R-:W-:Y:S01]  /*6750*/  IMAD R43, R78, R43, RZ ;  /* 0x0000002b4e2b7224 */ /* 0x000fe200078e02ff */
[C---:B------:R-:W-:Y:S01]  /*6760*/  SHF.L.U32 R83, R94.reuse, 0x10, RZ ;  /* 0x000000105e537819 */ /* 0x040fe200000006ff */
[----:B------:R-:W-:Y:S01]  /*6770*/  IMAD R38, R85, R82, R38 ;  /* 0x0000005255267224 */ /* 0x000fe200078e0226 */
[----:B------:R-:W-:Y:S01]  /*6780*/  PRMT R81, R94, 0x8880, RZ ;  /* 0x000088805e517816 */ /* 0x000fe200000000ff */
[----:B------:R-:W-:Y:S01]  /*6790*/  IMAD R40, R78, R44, RZ ;  /* 0x0000002c4e287224 */ /* 0x000fe200078e02ff */
[----:B------:R-:W-:Y:S01]  /*67a0*/  SHF.L.U32 R85, R94, 0x8, RZ ;  /* 0x000000085e557819 */ /* 0x000fe200000006ff */
[----:B------:R-:W-:Y:S01]  /*67b0*/  IMAD R41, R78, R45, RZ ;  /* 0x0000002d4e297224 */ /* 0x000fe200078e02ff */
[----:B------:R-:W-:Y:S01]  /*67c0*/  SHF.R.S32.HI R83, RZ, 0x18, R83 ;  /* 0x00000018ff537819 */ /* 0x000fe20000011453 */
[----:B------:R-:W-:Y:S01]  /*67d0*/  IMAD R43, R84, R82, R43 ;  /* 0x00000052542b7224 */ /* 0x000fe200078e022b */
[----:B------:R-:W-:Y:S01]  /*67e0*/  SHF.R.S32.HI R85, RZ, 0x18, R85 ;  /* 0x00000018ff557819 */ /* 0x000fe20000011455 */
[C---:B------:R-:W-:Y:S01]  /*67f0*/  IMAD R42, R78.reuse, R46, RZ ;  /* 0x0000002e4e2a7224 */ /* 0x040fe200078e02ff */
[----:B------:R-:W-:Y:S01]  /*6800*/  I2IP.S8.S32.SAT R120, R33, R32, R120 ;  /* 0x0000002021787239 */ /* 0x000fe20000001478 */
[----:B------:R-:W-:Y:S01]  /*6810*/  IMAD R40, R81, R82, R40 ;  /* 0x0000005251287224 */ /* 0x000fe200078e0228 */
[----:B------:R-:W-:Y:S01]  /*6820*/  SHF.R.S32.HI R84, RZ, 0x18, R94 ;  /* 0x00000018ff547819 */ /* 0x000fe2000001145e */
[----:B------:R-:W-:Y:S01]  /*6830*/  IMAD R47, R78, R47, RZ ;  /* 0x0000002f4e2f7224 */ /* 0x000fe200078e02ff */
[----:B------:R-:W-:Y:S01]  /*6840*/  I2IP.S8.S32.SAT R121, R43, R38, RZ ;  /* 0x000000262b797239 */ /* 0x000fe200000014ff */
[-C--:B------:R-:W-:Y:S01]  /*6850*/  IMAD R41, R83, R82.reuse, R41 ;  /* 0x0000005253297224 */ /* 0x080fe200078e0229 */
[----:B------:R-:W-:Y:S01]  /*6860*/  PRMT R81, R95, 0x8880, RZ ;  /* 0x000088805f517816 */ /* 0x000fe200000000ff */
[-C--:B------:R-:W-:Y:S01]  /*6870*/  IMAD R42, R85, R82.reuse, R42 ;  /* 0x00000052552a7224 */ /* 0x080fe200078e022a */
[----:B------:R-:W-:Y:S01]  /*6880*/  SHF.L.U32 R83, R95, 0x10, RZ ;  /* 0x000000105f537819 */ /* 0x000fe200000006ff */
[----:B------:R-:W-:Y:S01]  /*6890*/  IMAD R47, R84, R82, R47 ;  /* 0x00000052542f7224 */ /* 0x000fe200078e022f */
[----:B------:R-:W-:Y:S01]  /*68a0*/  I2IP.S8.S32.SAT R121, R37, R36, R121 ;  /* 0x0000002425797239 */ /* 0x000fe20000001479 */
[C---:B------:R-:W-:Y:S01]  /*68b0*/  IMAD R44, R78.reuse, R48, RZ ;  /* 0x000000304e2c7224 */ /* 0x040fe200078e02ff */
[----:B------:R-:W-:Y:S01]  /*68c0*/  SHF.R.S32.HI R83, RZ, 0x18, R83 ;  /* 0x00000018ff537819 */ /* 0x000fe20000011453 */
[----:B------:R-:W-:Y:S01]  /*68d0*/  IMAD.SHL.U32 R84, R95, 0x100, RZ ;  /* 0x000001005f547824 */ /* 0x000fe200078e00ff */
[----:B------:R-:W-:Y:S01]  /*68e0*/  I2IP.S8.S32.SAT R122, R47, R42, RZ ;  /* 0x0000002a2f7a7239 */ /* 0x000fe200000014ff */
[----:B------:R-:W-:Y:S01]  /*68f0*/  IMAD R45, R78, R49, RZ ;  /* 0x000000314e2d7224 */ /* 0x000fe200078e02ff */
[----:B------:R-:W-:Y:S01]  /*6900*/  PRMT R85, R96, 0x8880, RZ ;  /* 0x0000888060557816 */ /* 0x000fe200000000ff */
[----:B------:R-:W-:Y:S01]  /*6910*/  IMAD R44, R81, R82, R44 ;  /* 0x00000052512c7224 */ /* 0x000fe200078e022c */
[----:B------:R-:W-:Y:S01]  /*6920*/  SHF.R.S32.HI R81, RZ, 0x18, R84 ;  /* 0x00000018ff517819 */ /* 0x000fe20000011454 */
[C---:B------:R-:W-:Y:S01]  /*6930*/  IMAD R46, R78.reuse, R50, RZ ;  /* 0x000000324e2e7224 */ /* 0x040fe200078e02ff */
[----:B------:R-:W-:Y:S01]  /*6940*/  I2IP.S8.S32.SAT R122, R41, R40, R122 ;  /* 0x00000028297a7239 */ /* 0x000fe2000000147a */
[----:B------:R-:W-:Y:S01]  /*6950*/  IMAD R45, R83, R82, R45 ;  /* 0x00000052532d7224 */ /* 0x000fe200078e022d */
[----:B------:R-:W-:Y:S01]  /*6960*/  SHF.R.S32.HI R83, RZ, 0x18, R95 ;  /* 0x00000018ff537819 */ /* 0x000fe2000001145f */
[----:B------:R-:W-:Y:S01]  /*6970*/  IMAD R51, R78, R51, RZ ;  /* 0x000000334e337224 */ /* 0x000fe200078e02ff */
[----:B------:R-:W-:Y:S01]  /*6980*/  SHF.L.U32 R84, R96, 0x8, RZ ;  /* 0x0000000860547819 */ /* 0x000fe200000006ff */
[C---:B------:R-:W-:Y:S02]  /*6990*/  IMAD R48, R78.reuse, R52, RZ ;  /* 0x000000344e307224 */ /* 0x040fe400078e02ff */
[-C--:B------:R-:W-:Y:S01]  /*69a0*/  IMAD R46, R81, R82.reuse, R46 ;  /* 0x00000052512e7224 */ /* 0x080fe200078e022e */
[----:B------:R-:W-:Y:S01]  /*69b0*/  SHF.R.S32.HI R81, RZ, 0x18, R86 ;  /* 0x00000018ff517819 */ /* 0x000fe20000011456 */
[C---:B------:R-:W-:Y:S01]  /*69c0*/  IMAD R49, R78.reuse, R53, RZ ;  /* 0x000000354e317224 */ /* 0x040fe200078e02ff */
[----:B------:R-:W-:Y:S01]  /*69d0*/  SHF.R.S32.HI R86, RZ, 0x18, R99 ;  /* 0x00000018ff567819 */ /* 0x000fe20000011463 */
[----:B------:R-:W-:Y:S01]  /*69e0*/  IMAD R51, R83, R82, R51 ;  /* 0x0000005253337224 */ /* 0x000fe200078e0233 */
[----:B------:R-:W-:Y:S01]  /*69f0*/  SHF.R.S32.HI R83, RZ, 0x18, R84 ;  /* 0x00000018ff537819 */ /* 0x000fe20000011454 */
[C---:B------:R-:W-:Y:S01]  /*6a00*/  IMAD R50, R78.reuse, R54, RZ ;  /* 0x000000364e327224 */ /* 0x040fe200078e02ff */
[----:B------:R-:W-:Y:S01]  /*6a10*/  SHF.R.S32.HI R84, RZ, 0x18, R96 ;  /* 0x00000018ff547819 */ /* 0x000fe20000011460 */
[----:B------:R-:W-:Y:S01]  /*6a20*/  IMAD R48, R85, R82, R48 ;  /* 0x0000005255307224 */ /* 0x000fe200078e0230 */
[----:B------:R-:W-:Y:S01]  /*6a30*/  I2IP.S8.S32.SAT R123, R51, R46, RZ ;  /* 0x0000002e337b7239 */ /* 0x000fe200000014ff */
[C---:B------:R-:W-:Y:S01]  /*6a40*/  IMAD R55, R78.reuse, R55, RZ ;  /* 0x000000374e377224 */ /* 0x040fe200078e02ff */
[----:B------:R-:W-:Y:S01]  /*6a50*/  SHF.L.U32 R85, R97, 0x10, RZ ;  /* 0x0000001061557819 */ /* 0x000fe200000006ff */
[----:B------:R-:W-:Y:S01]  /*6a60*/  IMAD R49, R81, R82, R49 ;  /* 0x0000005251317224 */ /* 0x000fe200078e0231 */
[----:B------:R-:W-:Y:S01]  /*6a70*/  PRMT R81, R97, 0x8880, RZ ;  /* 0x0000888061517816 */ /* 0x000fe200000000ff */
[----:B------:R-:W-:Y:S01]  /*6a80*/  IMAD R52, R78, R56, RZ ;  /* 0x000000384e347224 */ /* 0x000fe200078e02ff */
[----:B------:R-:W-:Y:S01]  /*6a90*/  I2IP.S8.S32.SAT R123, R45, R44, R123 ;  /* 0x0000002c2d7b7239 */ /* 0x000fe2000000147b */
[-C--:B------:R-:W-:Y:S01]  /*6aa0*/  IMAD R50, R83, R82.reuse, R50 ;  /* 0x0000005253327224 */ /* 0x080fe200078e0232 */
[----:B------:R-:W-:Y:S01]  /*6ab0*/  SHF.R.S32.HI R83, RZ, 0x18, R85 ;  /* 0x00000018ff537819 */ /* 0x000fe20000011455 */
[-C--:B------:R-:W-:Y:S01]  /*6ac0*/  IMAD R55, R84, R82.reuse, R55 ;  /* 0x0000005254377224 */ /* 0x080fe200078e0237 */
[----:B------:R-:W-:Y:S01]  /*6ad0*/  PRMT R85, R98, 0x8880, RZ ;  /* 0x0000888062557816 */ /* 0x000fe200000000ff */
[----:B------:R-:W-:Y:S01]  /*6ae0*/  IMAD R52, R81, R82, R52 ;  /* 0x0000005251347224 */ /* 0x000fe200078e0234 */
[----:B------:R-:W-:Y:S01]  /*6af0*/  SHF.L.U32 R81, R97, 0x8, RZ ;  /* 0x0000000861517819 */ /* 0x000fe200000006ff */
[C---:B------:R-:W-:Y:S01]  /*6b00*/  IMAD R53, R78.reuse, R57, RZ ;  /* 0x000000394e357224 */ /* 0x040fe200078e02ff */
[----:B------:R1:W-:Y:S01]  /*6b10*/  STS.128 [R171+0x8200], R120 ;  /* 0x00820078ab007388 */ /* 0x0003e20000000c00 */
[----:B------:R-:W-:Y:S01]  /*6b20*/  IMAD R54, R78, R58, RZ ;  /* 0x0000003a4e367224 */ /* 0x000fe200078e02ff */
[----:B------:R-:W-:Y:S01]  /*6b30*/  SHF.R.S32.HI R81, RZ, 0x18, R81 ;  /* 0x00000018ff517819 */ /* 0x000fe20000011451 */
[----:B------:R-:W-:Y:S01]  /*6b40*/  IMAD R53, R83, R82, R53 ;  /* 0x0000005253357224 */ /* 0x000fe200078e0235 */
[----:B------:R-:W-:Y:S01]  /*6b50*/  SHF.L.U32 R84, R98, 0x10, RZ ;  /* 0x0000001062547819 */ /* 0x000fe200000006ff */
[C---:B------:R-:W-:Y:S01]  /*6b60*/  IMAD R59, R78.reuse, R59, RZ ;  /* 0x0000003b4e3b7224 */ /* 0x040fe200078e02ff */
[----:B------:R-:W-:Y:S01]  /*6b70*/  SHF.R.S32.HI R83, RZ, 0x18, R97 ;  /* 0x00000018ff537819 */ /* 0x000fe20000011461 */
[C---:B------:R-:W-:Y:S01]  /*6b80*/  IMAD R56, R78.reuse, R60, RZ ;  /* 0x0000003c4e387224 */ /* 0x040fe200078e02ff */
[----:B------:R-:W-:Y:S01]  /*6b90*/  I2IP.S8.S32.SAT R124, R55, R50, RZ ;  /* 0x00000032377c7239 */ /* 0x000fe200000014ff */
[----:B------:R-:W-:Y:S01]  /*6ba0*/  IMAD R54, R81, R82, R54 ;  /* 0x0000005251367224 */ /* 0x000fe200078e0236 */
[----:B------:R-:W-:Y:S01]  /*6bb0*/  SHF.R.S32.HI R84, RZ, 0x18, R84 ;  /* 0x00000018ff547819 */ /* 0x000fe20000011454 */
[----:B------:R-:W-:Y:S01]  /*6bc0*/  IMAD R57, R78, R61, RZ ;  /* 0x0000003d4e397224 */ /* 0x000fe200078e02ff */
[----:B------:R-:W-:Y:S01]  /*6bd0*/  I2IP.S8.S32.SAT R124, R49, R48, R124 ;  /* 0x00000030317c7239 */ /* 0x000fe2000000147c */
[-C--:B------:R-:W-:Y:S01]  /*6be0*/  IMAD R59, R83, R82.reuse, R59 ;  /* 0x00000052533b7224 */ /* 0x080fe200078e023b */
[----:B------:R-:W-:Y:S01]  /*6bf0*/  PRMT R83, R99, 0x8880, RZ ;  /* 0x0000888063537816 */ /* 0x000fe200000000ff */
[-C--:B------:R-:W-:Y:S01]  /*6c00*/  IMAD R56, R85, R82.reuse, R56 ;  /* 0x0000005255387224 */ /* 0x080fe200078e0238 */
[----:B------:R-:W-:Y:S01]  /*6c10*/  SHF.R.S32.HI R81, RZ, 0x18, R98 ;  /* 0x00000018ff517819 */ /* 0x000fe20000011462 */
[----:B------:R-:W-:Y:S01]  /*6c20*/  IMAD R57, R84, R82, R57 ;  /* 0x0000005254397224 */ /* 0x000fe200078e0239 */
[----:B------:R-:W-:Y:S01]  /*6c30*/  I2IP.S8.S32.SAT R125, R59, R54, RZ ;  /* 0x000000363b7d7239 */ /* 0x000fe200000014ff */
[C---:B------:R-:W-:Y:S01]  /*6c40*/  IMAD R58, R78.reuse, R62, RZ ;  /* 0x0000003e4e3a7224 */ /* 0x040fe200078e02ff */
[C---:B------:R-:W-:Y:S01]  /*6c50*/  SHF.L.U32 R85, R99.reuse, 0x8, RZ ;  /* 0x0000000863557819 */ /* 0x040fe200000006ff */
[----:B------:R-:W-:Y:S01]  /*6c60*/  IMAD.U32 R84, R99, 0x10000, RZ ;  /* 0x0001000063547824 */ /* 0x000fe200078e00ff */
[----:B------:R-:W-:Y:S01]  /*6c70*/  I2IP.S8.S32.SAT R125, R53, R52, R125 ;  /* 0x00000034357d7239 */ /* 0x000fe2000000147d */
[C---:B------:R-:W-:Y:S01]  /*6c80*/  IMAD R63, R78.reuse, R63, RZ ;  /* 0x0000003f4e3f7224 */ /* 0x040fe200078e02ff */
[----:B------:R-:W-:Y:S01]  /*6c90*/  SHF.R.S32.HI R85, RZ, 0x18, R85 ;  /* 0x00000018ff557819 */ /* 0x000fe20000011455 */
[C---:B------:R-:W-:Y:S01]  /*6ca0*/  IMAD R60, R78.reuse, R64, RZ ;  /* 0x000000404e3c7224 */ /* 0x040fe200078e02ff */
[----:B------:R-:W-:Y:S01]  /*6cb0*/  SHF.R.S32.HI R84, RZ, 0x18, R84 ;  /* 0x00000018ff547819 */ /* 0x000fe20000011454 */
[-C--:B------:R-:W-:Y:S02]  /*6cc0*/  IMAD R58, R87, R82.reuse, R58 ;  /* 0x00000052573a7224 */ /* 0x080fe400078e023a */
[C---:B------:R-:W-:Y:S02]  /*6cd0*/  IMAD R61, R78.reuse, R65, RZ ;  /* 0x000000414e3d7224 */ /* 0x040fe400078e02ff */
[-C--:B------:R-:W-:Y:S02]  /*6ce0*/  IMAD R63, R81, R82.reuse, R63 ;  /* 0x00000052513f7224 */ /* 0x080fe400078e023f */
[----:B------:R-:W-:Y:S02]  /*6cf0*/  IMAD R60, R83, R82, R60 ;  /* 0x00000052533c7224 */ /* 0x000fe400078e023c */
[----:B------:R-:W-:Y:S01]  /*6d00*/  IMAD R62, R78, R66, RZ ;  /* 0x000000424e3e7224 */ /* 0x000fe200078e02ff */
[----:B------:R-:W-:Y:S01]  /*6d10*/  I2IP.S8.S32.SAT R126, R63, R58, RZ ;  /* 0x0000003a3f7e7239 */ /* 0x000fe200000014ff */
[----:B------:R-:W-:Y:S02]  /*6d20*/  IMAD R61, R84, R82, R61 ;  /* 0x00000052543d7224 */ /* 0x000fe400078e023d */
[----:B------:R-:W-:Y:S01]  /*6d30*/  IMAD R67, R78, R67, RZ ;  /* 0x000000434e437224 */ /* 0x000fe200078e02ff */
[----:B------:R-:W-:Y:S01]  /*6d40*/  I2IP.S8.S32.SAT R126, R57, R56, R126 ;  /* 0x00000038397e7239 */ /* 0x000fe2000000147e */
[-C--:B------:R-:W-:Y:S02]  /*6d50*/  IMAD R62, R85, R82.reuse, R62 ;  /* 0x00000052553e7224 */ /* 0x080fe400078e023e */
[----:B------:R-:W-:Y:S05]  /*6d60*/  IMAD R67, R86, R82, R67 ;  /* 0x0000005256437224 */ /* 0x000fea00078e0243 */
[----:B------:R-:W-:Y:S04]  /*6d70*/  I2IP.S8.S32.SAT R127, R67, R62, RZ ;  /* 0x0000003e437f7239 */ /* 0x000fe800000014ff */
[----:B------:R-:W-:Y:S05]  /*6d80*/  I2IP.S8.S32.SAT R127, R61, R60, R127 ;  /* 0x0000003c3d7f7239 */ /* 0x000fea000000147f */
[----:B------:R1:W-:Y:S01]  /*6d90*/  STS.128 [R170+0x8200], R124 ;  /* 0x0082007caa007388 */ /* 0x0003e20000000c00 */
[----:B------:R-:W-:Y:S01]  /*6da0*/  @!PT LDS RZ, [RZ] ;  /* 0x00000000fffff984 */ /* 0x000fe20000000800 */
[----:B------:R-:W-:Y:S01]  /*6db0*/  @!PT LDS RZ, [RZ] ;  /* 0x00000000fffff984 */ /* 0x000fe20000000800 */
[----:B------:R-:W-:Y:S01]  /*6dc0*/  @!PT LDS RZ, [RZ] ;  /* 0x00000000fffff984 */ /* 0x000fe20000000800 */
[----:B------:R-:W-:Y:S01]  /*6dd0*/  @!PT LDS RZ, [RZ] ;  /* 0x00000000fffff984 */ /* 0x000fe20000000800 */
[----:B------:R2:W-:Y:S07]  /*6de0*/  MEMBAR.ALL.CTA ;  /* 0x0000000000007992 */ /* 0x0005ee0000008000 */
[----:B--2---:R-:W2:Y:S02]  /*6df0*/  FENCE.VIEW.ASYNC.S ;  /* 0x00000000000073c6 */ /* 0x004ea40000000000 */
[----:B--2---:R-:W-:Y:S06]  /*6e00*/  BAR.SYNC.DEFER_BLOCKING 0x1, 0x80 ;  /* 0x0042000000007b1d */ /* 0x004fec0000010000 */
[----:B------:R-:W-:Y:S05]  /*6e10*/  @P0 BRA `(.L_x_100) ;  /* 0x0000000000280947 */ /* 0x000fea0003800000 */
[----:B------:R-:W-:Y:S02]  /*6e20*/  UIADD3 UR4, UPT, UPT, UR49, 0x8200, URZ ;  /* 0x0000820031047890 */ /* 0x000fe4000fffe0ff */
[----:B------:R-:W-:Y:S01]  /*6e30*/  UIADD3 UR6, UP0, UPT, UR52, 0x680, URZ ;  /* 0x0000068034067890 */ /* 0x000fe2000ff1e0ff */
[----:B------:R-:W-:Y:S03]  /*6e40*/  UMOV UR43, UR36 ;  /* 0x00000024002b7c82 */ /* 0x000fe60008000000 */
[----:B------:R-:W-:Y:S01]  /*6e50*/  MOV R166, UR4 ;  /* 0x0000000400a67c02 */ /* 0x000fe20008000f00 */
[----:B------:R-:W-:Y:S03]  /*6e60*/  UIADD3.X UR7, UPT, UPT, URZ, UR53, URZ, UP0, !UPT ;  /* 0x00000035ff077290 */ /* 0x000fe600087fe4ff */
[----:B------:R-:W-:Y:S11]  /*6e70*/  R2UR UR40, R166 ;  /* 0x00000000a62872ca */ /* 0x000ff600000e0000 */
[----:B------:R-:W-:Y:S02]  /*6e80*/  @!UPT UIADD3 URZ, UPT, UPT, URZ, URZ, URZ ;  /* 0x000000fffffff290 */ /* 0x000fe4000fffe0ff */
[----:B------:R2:W-:Y:S01]  /*6e90*/  UTMASTG.3D [UR40], [UR6] ;  /* 0x00000028060073b5 */ /* 0x0005e20008010000 */
[----:B------:R0:W-:Y:S01]  /*6ea0*/  UTMACMDFLUSH ;  /* 0x00000000000079b7 */ /* 0x0001e20000000000 */
[----:B--2---:R-:W-:Y:S04]  /*6eb0*/  DEPBAR.LE SB0, 0x1 ;  /* 0x000080400000791a */ /* 0x004fe80000000000 */
.L_x_100:
[----:B------:R-:W-:Y:S05]  /*6ec0*/  BSYNC.RECONVERGENT B0 ;  /* 0x0000000000007941 */ /* 0x000fea0003800200 */
.L_x_99:
[----:B------:R-:W-:Y:S06]  /*6ed0*/  BAR.SYNC.DEFER_BLOCKING 0x1, 0x80 ;  /* 0x0042000000007b1d */ /* 0x000fec0000010000 */
[----:B------:R-:W2:Y:S01]  /*6ee0*/  @P6 SYNCS.PHASECHK.TRANS64.TRYWAIT P0, [R118+URZ+0x70], R119 ;  /* 0x00007077760065a7 */ /* 0x000ea200080011ff */
[----:B------:R-:W-:Y:S01]  /*6ef0*/  BSSY B1, `(.L_x_101) ;  /* 0x0000023000017945 */ /* 0x000fe20003800000 */
[----:B--2---:R-:W-:Y:S03]  /*6f00*/  @P6 SEL R109, RZ, 0x1, !P0 ;  /* 0x00000001ff6d6807 */ /* 0x004fe60004000000 */
[----:B------:R-:W-:Y:S05]  /*6f10*/  @!P6 BRA `(.L_x_102) ;  /* 0x000000000080e947 */ /* 0x000fea0003800000 */
[----:B------:R-:W-:Y:S01]  /*6f20*/  ISETP.NE.AND P1, PT, R110, RZ, PT ;  /* 0x000000ff6e00720c */ /* 0x000fe20003f25270 */
[----:B------:R-:W-:Y:S01]  /*6f30*/  BSSY B0, `(.L_x_103) ;  /* 0x000000a000007945 */ /* 0x000fe20003800000 */
[----:B------:R-:W-:Y:S11]  /*6f40*/  ISETP.NE.AND P0, PT, R109, RZ, PT ;  /* 0x000000ff6d00720c */ /* 0x000ff60003f05270 */
[----:B------:R-:W-:Y:S04]  /*6f50*/  @P1 IMAD R5, R160, 0x2000, R111 ;  /* 0x00002000a0051824 */ /* 0x000fe800078e026f */
[--C-:B------:R-:W-:Y:S01]  /*6f60*/  @P1 IMAD.IADD R4, R165, 0x1, R5.reuse ;  /* 0x00000001a5041824 */ /* 0x100fe200078e0205 */
[----:B------:R-:W-:Y:S01]  /*6f70*/  @P1 IADD3 R2, PT, PT, R164, R5, RZ ;  /* 0x00000005a4021210 */ /* 0x000fe20007ffe0ff */
[----:B------:R-:W-:Y:S01]  /*6f80*/  @P1 IMAD.IADD R0, R116, 0x1, R5 ;  /* 0x0000000174001824 */ /* 0x000fe200078e0205 */
[----:B------:R-:W-:Y:S06]  /*6f90*/  @P0 BRA `(.L_x_104) ;  /* 0x00000000000c0947 */ /* 0x000fec0003800000 */
[----:B------:R-:W-:Y:S04]  /*6fa0*/  SHF.L.U32 R3, R159, 0x1f, RZ ;  /* 0x0000001f9f037819 */ /* 0x000fe800000006ff */
[----:B------:R-:W2:Y:S02]  /*6fb0*/  SYNCS.PHASECHK.TRANS64.TRYWAIT P0, [R118+URZ+0x70], R3 ;  /* 0x00007003760075a7 */ /* 0x000ea400080011ff */
[----:B--2---:R-:W-:Y:S05]  /*6fc0*/  @!P0 BRA `(.L_x_105) ;  /* 0x0000004c00488947 */ /* 0x004fea0003800000 */
.L_x_104:
[----:B------:R-:W-:Y:S05]  /*6fd0*/  BSYNC B0 ;  /* 0x0000000000007941 */ /* 0x000fea0003800000 */
.L_x_103:
[----:B------:R-:W-:Y:S01]  /*6fe0*/  ISETP.NE.AND P0, PT, R110, RZ, PT ;  /* 0x000000ff6e00720c */ /* 0x000fe20003f05270 */
[----:B--2---:R-:W-:Y:S02]  /*6ff0*/  VIADD R118, R118, 0x90 ;  /* 0x0000009076767836 */ /* 0x004fe40000000000 */
[----:B------:R-:W-:Y:S02]  /*7000*/  IMAD.U32 R3, RZ, RZ, UR37 ;  /* 0x00000025ff037e24 */ /* 0x000fe4000f8e00ff */
[----:B------:R-:W-:Y:S03]  /*7010*/  VIADD R160, R160, 0x1 ;  /* 0x00000001a0a07836 */ /* 0x000fe60000000000 */
[----:B------:R-:W-:Y:S05]  /*7020*/  PRMT R3, R3, 0x654, R118 ;  /* 0x0000065403037816 */ /* 0x000fea0000000076 */
[----:B------:R2:W3:Y:S04]  /*7030*/  @P0 LDS.128 R100, [R5+0x200] ;  /* 0x0002000005640984 */ /* 0x0004e80000000c00 */
[----:B------:R2:W4:Y:S04]  /*7040*/  @P0 LDS.128 R88, [R4+0x200] ;  /* 0x0002000004580984 */ /* 0x0005280000000c00 */
        /* <DEDUP_REMOVED lines=9> */
[----:B------:R-:W-:Y:S02]  /*70e0*/  SEL R6, RZ, 0x1, P0 ;  /* 0x00000001ff067807 */ /* 0x000fe40000000000 */
[----:B------:R-:W-:Y:S02]  /*70f0*/  SEL R160, R160, RZ, P0 ;  /* 0x000000ffa0a07207 */ /* 0x000fe40000000000 */
[----:B------:R-:W-:Y:S01]  /*7100*/  LOP3.LUT R159, R159, R6, RZ, 0x3c, !PT ;  /* 0x000000069f9f7212 */ /* 0x000fe200078e3cff */
[----:B-----5:R2:W-:Y:S06]  /*7110*/  SYNCS.ARRIVE.TRANS64.RED.A1T0 RZ, [R3+URZ], RZ ;  /* 0x000000ff03ff79a7 */ /* 0x0205ec00081004ff */
.L_x_102:
[----:B------:R-:W-:Y:S05]  /*7120*/  BSYNC B1 ;  /* 0x0000000000017941 */ /* 0x000fea0003800000 */
.L_x_101:
[----:B--2---:R-:W-:Y:S05]  /*7130*/  VIADD R3, R80, 0x40 ;  /* 0x0000004050037836 */ /* 0x004fea0000000000 */
[----:B------:R-:W-:Y:S04]  /*7140*/  SHF.R.U32.HI R3, RZ, 0x15, R3 ;  /* 0x00000015ff037819 */ /* 0x000fe80000011603 */
[----:B------:R-:W-:Y:S11]  /*7150*/  LOP3.LUT P0, RZ, R3, 0x3, R154, 0x48, !PT ;  /* 0x0000000303ff7812 */ /* 0x000ff6000780489a */
[----:B------:R-:W-:Y:S02]  /*7160*/  @!UPT UIADD3 URZ, UPT, UPT, URZ, URZ, URZ ;  /* 0x000000fffffff290 */ /* 0x000fe4000fffe0ff */
[----:B------:R-:W-:Y:S05]  /*7170*/  @!P0 BRA `(.L_x_106) ;  /* 0x0000000000408947 */ /* 0x000fea0003800000 */
[----:B------:R-:W2:Y:S01]  /*7180*/  LDCU.64 UR8, c[0x4][0x78] ;  /* 0x01000f00ff0877ac */ /* 0x000ea20008000a00 */
[----:B------:R-:W-:Y:S01]  /*7190*/  MOV R3, 0x0 ;  /* 0x0000000000037802 */ /* 0x000fe20000000f00 */
[----:B------:R-:W-:Y:S02]  /*71a0*/  HFMA2 R12, -RZ, RZ, 0, 5.9604644775390625e-08 ;  /* 0x00000001ff0c7431 */ /* 0x000fe400000001ff */
[----:B------:R-:W-:Y:S02]  /*71b0*/  IMAD.MOV.U32 R8, RZ, RZ, 0x192 ;  /* 0x00000192ff087424 */ /* 0x000fe400078e00ff */
[----:B------:R-:W-:Y:S01]  /*71c0*/  IMAD.MOV.U32 R13, RZ, RZ, RZ ;  /* 0x000000ffff0d7224 */ /* 0x000fe200078e00ff */
[----:B------:R-:W5:Y:S01]  /*71d0*/  LDCU.64 UR6, c[0x4][0x80] ;  /* 0x01001000ff0677ac */ /* 0x000f620008000a00 */
[----:B------:R-:W1:Y:S01]  /*71e0*/  LDC.64 R2, c[0x4][R3] ;  /* 0x0100000003027b82 */ /* 0x000e620000000a00 */
[----:B------:R-:W3:Y:S01]  /*71f0*/  LDCU.64 UR4, c[0x4][0x18] ;  /* 0x01000300ff0477ac */ /* 0x000ee20008000a00 */
[----:B--2---:R-:W-:Y:S01]  /*7200*/  MOV R5, UR9 ;  /* 0x0000000900057c02 */ /* 0x004fe20008000f00 */
[----:B------:R-:W-:Y:S01]  /*7210*/  IMAD.U32 R4, RZ, RZ, UR8 ;  /* 0x00000008ff047e24 */ /* 0x000fe2000f8e00ff */
[----:B-----5:R-:W-:Y:S01]  /*7220*/  MOV R7, UR7 ;  /* 0x0000000700077c02 */ /* 0x020fe20008000f00 */
[----:B------:R-:W-:Y:S01]  /*7230*/  IMAD.U32 R6, RZ, RZ, UR6 ;  /* 0x00000006ff067e24 */ /* 0x000fe2000f8e00ff */
[----:B---3--:R-:W-:Y:S01]  /*7240*/  MOV R11, UR5 ;  /* 0x00000005000b7c02 */ /* 0x008fe20008000f00 */
[----:B------:R-:W-:Y:S02]  /*7250*/  IMAD.U32 R10, RZ, RZ, UR4 ;  /* 0x00000004ff0a7e24 */ /* 0x000fe4000f8e00ff */
[----:B------:R-:W-:Y:S07]  /*7260*/  LEPC R20, `(.L_x_106) ;  /* 0x000000001014794e */ /* 0x000fee0000000000 */
[----:B-1--4-:R-:W-:Y:S05]  /*7270*/  CALL.ABS.NOINC R2 ;  /* 0x0000000002007343 */ /* 0x012fea0003c00000 */
.L_x_106:
[----:B------:R-:W-:Y:S05]  /*7280*/  WARPSYNC.ALL ;  /* 0x0000000000007948 */ /* 0x000fea0003800000 */
[----:B------:R-:W-:Y:S01]  /*7290*/  R2UR UR4, R80 ;  /* 0x00000000500472ca */ /* 0x000fe200000e0000 */
[----:B------:R-:W-:Y:S01]  /*72a0*/  BSSY.RECONVERGENT B0, `(.L_x_107) ;  /* 0x000011c000007945 */ /* 0x000fe20003800200 */
[C---:B---3--:R-:W-:Y:S02]  /*72b0*/  PRMT R81, R100.reuse, 0x8880, RZ ;  /* 0x0000888064517816 */ /* 0x048fe400000000ff */
[C---:B------:R-:W-:Y:S02]  /*72c0*/  SHF.L.U32 R84, R100.reuse, 0x8, RZ ;  /* 0x0000000864547819 */ /* 0x040fe400000006ff */
[----:B------:R-:W-:Y:S02]  /*72d0*/  SHF.L.U32 R83, R100, 0x10, RZ ;  /* 0x0000001064537819 */ /* 0x000fe400000006ff */
[----:B------:R-:W-:Y:S02]  /*72e0*/  SHF.R.S32.HI R84, RZ, 0x18, R84 ;  /* 0x00000018ff547819 */ /* 0x000fe40000011454 */
[----:B------:R-:W-:Y:S02]  /*72f0*/  SHF.R.S32.HI R83, RZ, 0x18, R83 ;  /* 0x00000018ff537819 */ /* 0x000fe40000011453 */
[----:B------:R-:W-:Y:S01]  /*7300*/  ISETP.NE.AND P0, PT, R167, RZ, PT ;  /* 0x000000ffa700720c */ /* 0x000fe20003f05270 */
[----:B------:R-:W2:Y:S01]  /*7310*/  LDTM.x64 R4, tmem[UR4+0x40] ;  /* 0x00004004000479ee */ /* 0x000ea20008340000 */
[----:B------:R-:W-:Y:S01]  /*7320*/  ISETP.NE.AND P6, PT, R117, RZ, PT ;  /* 0x000000ff7500720c */ /* 0x000fe20003fc5270 */
[C---:B--2---:R-:W-:Y:S02]  /*7330*/  IMAD R0, R78.reuse, R4, RZ ;  /* 0x000000044e007224 */ /* 0x044fe400078e02ff */
[C---:B------:R-:W-:Y:S02]  /*7340*/  IMAD R3, R78.reuse, R6, RZ ;  /* 0x000000064e037224 */ /* 0x040fe400078e02ff */
[C---:B------:R-:W-:Y:S02]  /*7350*/  IMAD R4, R78.reuse, R8, RZ ;  /* 0x000000084e047224 */ /* 0x040fe400078e02ff */
[C---:B------:R-:W-:Y:S02]  /*7360*/  IMAD R6, R78.reuse, R10, RZ ;  /* 0x0000000a4e067224 */ /* 0x040fe400078e02ff */
[C---:B------:R-:W-:Y:S02]  /*7370*/  IMAD R2, R78.reuse, R5, RZ ;  /* 0x000000054e027224 */ /* 0x040fe400078e02ff */
[C---:B------:R-:W-:Y:S02]  /*7380*/  IMAD R8, R78.reuse, R12, RZ ;  /* 0x0000000c4e087224 */ /* 0x040fe400078e02ff */
[C---:B------:R-:W-:Y:S02]  /*7390*/  IMAD R10, R78.reuse, R14, RZ ;  /* 0x0000000e4e0a7224 */ /* 0x040fe400078e02ff */
[C---:B------:R-:W-:Y:S02]  /*73a0*/  IMAD R5, R78.reuse, R9, RZ ;  /* 0x000000094e057224 */ /* 0x040fe400078e02ff */
[----:B------:R-:W-:Y:S01]  /*73b0*/  IMAD R0, R81, R82, R0 ;  /* 0x0000005251007224 */ /* 0x000fe200078e0200 */
[----:B------:R-:W-:Y:S01]  /*73c0*/  SHF.L.U32 R81, R101, 0x8, RZ ;  /* 0x0000000865517819 */ /* 0x000fe200000006ff */
[C---:B------:R-:W-:Y:S02]  /*73d0*/  IMAD R12, R78.reuse, R16, RZ ;  /* 0x000000104e0c7224 */ /* 0x040fe400078e02ff */
[C---:B------:R-:W-:Y:S01]  /*73e0*/  IMAD R14, R78.reuse, R18, RZ ;  /* 0x000000124e0e7224 */ /* 0x040fe200078e02ff */
[----:B------:R-:W-:Y:S01]  /*73f0*/  SHF.R.S32.HI R81, RZ, 0x18, R81 ;  /* 0x00000018ff517819 */ /* 0x000fe20000011451 */
[C---:B------:R-:W-:Y:S02]  /*7400*/  IMAD R9, R78.reuse, R13, RZ ;  /* 0x0000000d4e097224 */ /* 0x040fe400078e02ff */
[C---:B------:R-:W-:Y:S02]  /*7410*/  IMAD R16, R78.reuse, R20, RZ ;  /* 0x000000144e107224 */ /* 0x040fe400078e02ff */
[C---:B------:R-:W-:Y:S02]  /*7420*/  IMAD R18, R78.reuse, R22, RZ ;  /* 0x000000164e127224 */ /* 0x040fe400078e02ff */
[C---:B------:R-:W-:Y:S02]  /*7430*/  IMAD R13, R78.reuse, R17, RZ ;  /* 0x000000114e0d7224 */ /* 0x040fe400078e02ff */
[C---:B------:R-:W-:Y:S02]  /*7440*/  IMAD R20, R78.reuse, R24, RZ ;  /* 0x000000184e147224 */ /* 0x040fe400078e02ff */
[C---:B------:R-:W-:Y:S02]  /*7450*/  IMAD R22, R78.reuse, R26, RZ ;  /* 0x0000001a4e167224 */ /* 0x040fe400078e02ff */
[----:B------:R-:W-:Y:S01]  /*7460*/  IMAD R2, R83, R82, R2 ;  /* 0x0000005253027224 */ /* 0x000fe200078e0202 */
[----:B------:R-:W-:Y:S01]  /*7470*/  SHF.R.S32.HI R83, RZ, 0x18, R101 ;  /* 0x00000018ff537819 */ /* 0x000fe20000011465 */
[C---:B------:R-:W-:Y:S02]  /*7480*/  IMAD R17, R78.reuse, R21, RZ ;  /* 0x000000154e117224 */ /* 0x040fe400078e02ff */
[C---:B------:R-:W-:Y:S02]  /*7490*/  IMAD R24, R78.reuse, R28, RZ ;  /* 0x0000001c4e187224 */ /* 0x040fe400078e02ff */
[C---:B------:R-:W-:Y:S02]  /*74a0*/  IMAD R26, R78.reuse, R30, RZ ;  /* 0x0000001e4e1a7224 */ /* 0x040fe400078e02ff */
[C---:B------:R-:W-:Y:S02]  /*74b0*/  IMAD R21, R78.reuse, R25, RZ ;  /* 0x000000194e157224 */ /* 0x040fe400078e02ff */
[C---:B------:R-:W-:Y:S02]  /*74c0*/  IMAD R28, R78.reuse, R32, RZ ;  /* 0x000000204e1c7224 */ /* 0x040fe400078e02ff */
[----:B------:R-:W-:Y:S02]  /*74d0*/  IMAD R30, R78, R34, RZ ;  /* 0x000000224e1e7224 */ /* 0x000fe400078e02ff */
[----:B------:R-:W-:Y:S02]  /*74e0*/  IMAD R3, R84, R82, R3 ;  /* 0x0000005254037224 */ /* 0x000fe400078e0203 */
[C---:B------:R-:W-:Y:S02]  /*74f0*/  IMAD R25, R78.reuse, R29, RZ ;  /* 0x0000001d4e197224 */ /* 0x040fe400078e02ff */
        /* <DEDUP_REMOVED lines=14> */
[C---:B------:R-:W-:Y:S01]  /*75e0*/  IMAD R60, R78.reuse, R64, RZ ;  /* 0x000000404e3c7224 */ /* 0x040fe200078e02ff */
[----:B------:R-:W-:Y:S01]  /*75f0*/  SHF.R.S32.HI R64, RZ, 0x18, R100 ;  /* 0x00000018ff407819 */ /* 0x000fe20000011464 */
[C---:B------:R-:W-:Y:S02]  /*7600*/  IMAD R34, R78.reuse, R38, RZ ;  /* 0x000000264e227224 */ /* 0x040fe400078e02ff */
[C---:B------:R-:W-:Y:S02]  /*7610*/  IMAD R38, R78.reuse, R42, RZ ;  /* 0x0000002a4e267224 */ /* 0x040fe400078e02ff */
[C---:B------:R-:W-:Y:S02]  /*7620*/  IMAD R57, R78.reuse, R61, RZ ;  /* 0x0000003d4e397224 */ /* 0x040fe400078e02ff */
[C---:B------:R-:W-:Y:S01]  /*7630*/  IMAD R61, R78.reuse, R65, RZ ;  /* 0x000000414e3d7224 */ /* 0x040fe200078e02ff */
[C---:B------:R-:W-:Y:S01]  /*7640*/  PRMT R65, R101.reuse, 0x8880, RZ ;  /* 0x0000888065417816 */ /* 0x040fe200000000ff */
[C---:B------:R-:W-:Y:S02]  /*7650*/  IMAD R42, R78.reuse, R46, RZ ;  /* 0x0000002e4e2a7224 */ /* 0x040fe400078e02ff */
[C---:B------:R-:W-:Y:S02]  /*7660*/  IMAD R46, R78.reuse, R50, RZ ;  /* 0x000000324e2e7224 */ /* 0x040fe400078e02ff */
[C---:B------:R-:W-:Y:S02]  /*7670*/  IMAD R51, R78.reuse, R51, RZ ;  /* 0x000000334e337224 */ /* 0x040fe400078e02ff */
[C---:B------:R-:W-:Y:S02]  /*7680*/  IMAD R50, R78.reuse, R54, RZ ;  /* 0x000000364e327224 */ /* 0x040fe400078e02ff */
[C---:B------:R-:W-:Y:S02]  /*7690*/  IMAD R54, R78.reuse, R58, RZ ;  /* 0x0000003a4e367224 */ /* 0x040fe400078e02ff */
[C---:B------:R-:W-:Y:S02]  /*76a0*/  IMAD R58, R78.reuse, R62, RZ ;  /* 0x0000003e4e3a7224 */ /* 0x040fe400078e02ff */
[C---:B------:R-:W-:Y:S01]  /*76b0*/  IMAD R62, R78.reuse, R66, RZ ;  /* 0x000000424e3e7224 */ /* 0x040fe200078e02ff */
[----:B------:R-:W-:Y:S01]  /*76c0*/  SHF.L.U32 R66, R101, 0x10, RZ ;  /* 0x0000001065427819 */ /* 0x000fe200000006ff */
[C---:B------:R-:W-:Y:S02]  /*76d0*/  IMAD R7, R78.reuse, R7, RZ ;  /* 0x000000074e077224 */ /* 0x040fe400078e02ff */
[----:B------:R-:W-:Y:S01]  /*76e0*/  IMAD R11, R78, R11, RZ ;  /* 0x0000000b4e0b7224 */ /* 0x000fe200078e02ff */
[----:B------:R-:W-:Y:S01]  /*76f0*/  SHF.R.S32.HI R66, RZ, 0x18, R66 ;  /* 0x00000018ff427819 */ /* 0x000fe20000011442 */
[-C--:B------:R-:W-:Y:S01]  /*7700*/  IMAD R7, R64, R82.reuse, R7 ;  /* 0x0000005240077224 */ /* 0x080fe200078e0207 */
[C---:B------:R-:W-:Y:S01]  /*7710*/  PRMT R64, R102.reuse, 0x8880, RZ ;  /* 0x0000888066407816 */ /* 0x040fe200000000ff */
[-C--:B------:R-:W-:Y:S01]  /*7720*/  IMAD R4, R65, R82.reuse, R4 ;  /* 0x0000005241047224 */ /* 0x080fe200078e0204 */
[----:B------:R-:W-:Y:S01]  /*7730*/  SHF.L.U32 R65, R102, 0x10, RZ ;  /* 0x0000001066417819 */ /* 0x000fe200000006ff */
[-C--:B------:R-:W-:Y:S02]  /*7740*/  IMAD R5, R66, R82.reuse, R5 ;  /* 0x0000005242057224 */ /* 0x080fe400078e0205 */
[-C--:B------:R-:W-:Y:S01]  /*7750*/  IMAD R6, R81, R82.reuse, R6 ;  /* 0x0000005251067224 */ /* 0x080fe200078e0206 */
[----:B------:R-:W-:Y:S01]  /*7760*/  I2IP.S8.S32.SAT R81, R7, R3, RZ ;  /* 0x0000000307517239 */ /* 0x000fe200000014ff */
[----:B------:R-:W-:Y:S01]  /*7770*/  IMAD R11, R83, R82, R11 ;  /* 0x00000052530b7224 */ /* 0x000fe200078e020b */
[----:B------:R-:W-:Y:S01]  /*7780*/  SHF.L.U32 R7, R102, 0x8, RZ ;  /* 0x0000000866077819 */ /* 0x000fe200000006ff */
[C---:B------:R-:W-:Y:S01]  /*7790*/  IMAD R15, R78.reuse, R15, RZ ;  /* 0x0000000f4e0f7224 */ /* 0x040fe200078e02ff */
[----:B------:R-:W-:Y:S01]  /*77a0*/  MOV R3, R64 ;  /* 0x0000004000037202 */ /* 0x000fe20000000f00 */
[C---:B------:R-:W-:Y:S01]  /*77b0*/  IMAD R19, R78.reuse, R19, RZ ;  /* 0x000000134e137224 */ /* 0x040fe200078e02ff */
[----:B------:R-:W-:Y:S01]  /*77c0*/  I2IP.S8.S32.SAT R11, R11, R6, RZ ;  /* 0x000000060b0b7239 */ /* 0x000fe200000014ff */
[C---:B------:R-:W-:Y:S01]  /*77d0*/  IMAD R23, R78.reuse, R23, RZ ;  /* 0x000000174e177224 */ /* 0x040fe200078e02ff */
[----:B------:R-:W-:Y:S01]  /*77e0*/  SHF.R.S32.HI R6, RZ, 0x18, R65 ;  /* 0x00000018ff067819 */ /* 0x000fe20000011441 */
[----:B------:R-:W-:Y:S01]  /*77f0*/  IMAD R8, R3, R82, R8 ;  /* 0x0000005203087224 */ /* 0x000fe200078e0208 */
[----:B------:R-:W-:Y:S01]  /*7800*/  SHF.R.S32.HI R7, RZ, 0x18, R7 ;  /* 0x00000018ff077819 */ /* 0x000fe20000011407 */
[----:B------:R-:W-:Y:S01]  /*7810*/  IMAD R27, R78, R27, RZ ;  /* 0x0000001b4e1b7224 */ /* 0x000fe200078e02ff */
[----:B------:R-:W-:Y:S01]  /*7820*/  I2IP.S8.S32.SAT R84, R2, R0, R81 ;  /* 0x0000000002547239 */ /* 0x000fe20000001451 */
[-C--:B------:R-:W-:Y:S01]  /*7830*/  IMAD R9, R6, R82.reuse, R9 ;  /* 0x0000005206097224 */ /* 0x080fe200078e0209 */
[----:B------:R-:W-:Y:S01]  /*7840*/  SHF.L.U32 R2, R103, 0x10, RZ ;  /* 0x0000001067027819 */ /* 0x000fe200000006ff */
[----:B------:R-:W-:Y:S01]  /*7850*/  IMAD R10, R7, R82, R10 ;  /* 0x00000052070a7224 */ /* 0x000fe200078e020a */
[----:B------:R-:W-:Y:S01]  /*7860*/  SHF.R.S32.HI R0, RZ, 0x18, R102 ;  /* 0x00000018ff007819 */ /* 0x000fe20000011466 */
[C---:B------:R-:W-:Y:S01]  /*7870*/  IMAD R31, R78.reuse, R31, RZ ;  /* 0x0000001f4e1f7224 */ /* 0x040fe200078e02ff */
[----:B------:R-:W-:Y:S01]  /*7880*/  I2IP.S8.S32.SAT R85, R5, R4, R11 ;  /* 0x0000000405557239 */ /* 0x000fe2000000140b */
[----:B------:R-:W-:Y:S01]  /*7890*/  IMAD R35, R78, R35, RZ ;  /* 0x000000234e237224 */ /* 0x000fe200078e02ff */
[C---:B------:R-:W-:Y:S01]  /*78a0*/  PRMT R3, R103.reuse, 0x8880, RZ ;  /* 0x0000888067037816 */ /* 0x040fe200000000ff */
[-C--:B------:R-:W-:Y:S01]  /*78b0*/  IMAD R15, R0, R82.reuse, R15 ;  /* 0x00000052000f7224 */ /* 0x080fe200078e020f */
[----:B------:R-:W-:Y:S01]  /*78c0*/  SHF.L.U32 R5, R103, 0x8, RZ ;  /* 0x0000000867057819 */ /* 0x000fe200000006ff */
[C---:B------:R-:W-:Y:S01]  /*78d0*/  IMAD R39, R78.reuse, R39, RZ ;  /* 0x000000274e277224 */ /* 0x040fe200078e02ff */
[----:B------:R-:W-:Y:S01]  /*78e0*/  SHF.R.S32.HI R2, RZ, 0x18, R2 ;  /* 0x00000018ff027819 */ /* 0x000fe20000011402 */
[-C--:B------:R-:W-:Y:S01]  /*78f0*/  IMAD R12, R3, R82.reuse, R12 ;  /* 0x00000052030c7224 */ /* 0x080fe200078e020c */
[----:B------:R-:W-:Y:S01]  /*7900*/  SHF.R.S32.HI R5, RZ, 0x18, R5 ;  /* 0x00000018ff057819 */ /* 0x000fe20000011405 */
[----:B------:R-:W-:Y:S01]  /*7910*/  IMAD R43, R78, R43, RZ ;  /* 0x0000002b4e2b7224 */ /* 0x000fe200078e02ff */
[----:B------:R-:W-:Y:S01]  /*7920*/  SHF.R.S32.HI R4, RZ, 0x18, R103 ;  /* 0x00000018ff047819 */ /* 0x000fe20000011467 */
[-C--:B------:R-:W-:Y:S01]  /*7930*/  IMAD R13, R2, R82.reuse, R13 ;  /* 0x00000052020d7224 */ /* 0x080fe200078e020d */
[C---:B----4-:R-:W-:Y:S01]  /*7940*/  SHF.L.U32 R0, R88.reuse, 0x10, RZ ;  /* 0x0000001058007819 */ /* 0x050fe200000006ff */
[-C--:B------:R-:W-:Y:S01]  /*7950*/  IMAD R14, R5, R82.reuse, R14 ;  /* 0x00000052050e7224 */ /* 0x080fe200078e020e */
[C---:B------:R-:W-:Y:S01]  /*7960*/  PRMT R3, R88.reuse, 0x8880, RZ ;  /* 0x0000888058037816 */ /* 0x040fe200000000ff */
[----:B------:R-:W-:Y:S01]  /*7970*/  IMAD.SHL.U32 R2, R88, 0x100, RZ ;  /* 0x0000010058027824 */ /* 0x000fe200078e00ff */
[----:B------:R-:W-:Y:S01]  /*7980*/  SHF.R.S32.HI R0, RZ, 0x18, R0 ;  /* 0x00000018ff007819 */ /* 0x000fe20000011400 */
[-C--:B------:R-:W-:Y:S01]  /*7990*/  IMAD R19, R4, R82.reuse, R19 ;  /* 0x0000005204137224 */ /* 0x080fe200078e0213 */
[----:B------:R-:W-:Y:S01]  /*79a0*/  SHF.L.U32 R4, R89, 0x10, RZ ;  /* 0x0000001059047819 */ /* 0x000fe200000006ff */
[-C--:B------:R-:W-:Y:S01]  /*79b0*/  IMAD R16, R3, R82.reuse, R16 ;  /* 0x0000005203107224 */ /* 0x080fe200078e0210 */
[----:B------:R-:W-:Y:S01]  /*79c0*/  SHF.R.S32.HI R5, RZ, 0x18, R2 ;  /* 0x00000018ff057819 */ /* 0x000fe20000011402 */
[-C--:B------:R-:W-:Y:S01]  /*79d0*/  IMAD R17, R0, R82.reuse, R17 ;  /* 0x0000005200117224 */ /* 0x080fe200078e0211 */
[----:B------:R-:W-:Y:S01]  /*79e0*/  SHF.R.S32.HI R0, RZ, 0x18, R88 ;  /* 0x00000018ff007819 */ /* 0x000fe20000011458 */
[----:B------:R-:W-:Y:S01]  /*79f0*/  IMAD R47, R78, R47, RZ ;  /* 0x0000002f4e2f7224 */ /* 0x000fe200078e02ff */
[----:B------:R-:W-:Y:S01]  /*7a00*/  PRMT R3, R89, 0x8880, RZ ;  /* 0x0000888059037816 */ /* 0x000fe200000000ff */
[-C--:B------:R-:W-:Y:S01]  /*7a10*/  IMAD R18, R5, R82.reuse, R18 ;  /* 0x0000005205127224 */ /* 0x080fe200078e0212 */
[----:B------:R-:W-:Y:S01]  /*7a20*/  SHF.L.U32 R2, R89, 0x8, RZ ;  /* 0x0000000859027819 */ /* 0x000fe200000006ff */
[-C--:B------:R-:W-:Y:S01]  /*7a30*/  IMAD R23, R0, R82.reuse, R23 ;  /* 0x0000005200177224 */ /* 0x080fe200078e0217 */
[----:B------:R-:W-:Y:S01]  /*7a40*/  SHF.R.S32.HI R0, RZ, 0x18, R4 ;  /* 0x00000018ff007819 */ /* 0x000fe20000011404 */
[-C--:B------:R-:W-:Y:S01]  /*7a50*/  IMAD R20, R3, R82.reuse, R20 ;  /* 0x0000005203147224 */ /* 0x080fe200078e0214 */
[----:B------:R-:W-:Y:S01]  /*7a60*/  SHF.R.S32.HI R5, RZ, 0x18, R2 ;  /* 0x00000018ff057819 */ /* 0x000fe20000011402 */
[----:B------:R-:W-:Y:S01]  /*7a70*/  IMAD R55, R78, R55, RZ ;  /* 0x000000374e377224 */ /* 0x000fe200078e02ff */
[----:B------:R-:W-:Y:S01]  /*7a80*/  SHF.R.S32.HI R2, RZ, 0x18, R89 ;  /* 0x00000018ff027819 */ /* 0x000fe20000011459 */
[-C--:B------:R-:W-:Y:S01]  /*7a90*/  IMAD R21, R0, R82.reuse, R21 ;  /* 0x0000005200157224 */ /* 0x080fe200078e0215 */
[C---:B------:R-:W-:Y:S01]  /*7aa0*/  SHF.L.U32 R0, R90.reuse, 0x10, RZ ;  /* 0x000000105a007819 */ /* 0x040fe200000006ff */
[-C--:B------:R-:W-:Y:S01]  /*7ab0*/  IMAD R22, R5, R82.reuse, R22 ;  /* 0x0000005205167224 */ /* 0x080fe200078e0216 */
[----:B------:R-:W-:Y:S01]  /*7ac0*/  PRMT R3, R90, 0x8880, RZ ;  /* 0x000088805a037816 */ /* 0x000fe200000000ff */
        /* <DEDUP_REMOVED lines=9> */
[----:B------:R-:W-:Y:S01]  /*7b60*/  SHF.L.U32 R0, R91, 0x10, RZ ;  /* 0x000000105b007819 */ /* 0x000fe200000006ff */
[-C--:B------:R-:W-:Y:S01]  /*7b70*/  IMAD R26, R5, R82.reuse, R26 ;  /* 0x00000052051a7224 */ /* 0x080fe200078e021a */
[C---:B------:R-:W-:Y:S01]  /*7b80*/  PRMT R3, R91.reuse, 0x8880, RZ ;  /* 0x000088805b037816 */ /* 0x040fe200000000ff */
[-C--:B------:R-:W-:Y:S01]  /*7b90*/  IMAD R31, R2, R82.reuse, R31 ;  /* 0x00000052021f7224 */ /* 0x080fe200078e021f */
[----:B------:R-:W-:Y:S01]  /*7ba0*/  SHF.L.U32 R2, R91, 0x8, RZ ;  /* 0x000000085b027819 */ /* 0x000fe200000006ff */
[----:B------:R-:W-:Y:S01]  /*7bb0*/  IMAD R67, R78, R67, RZ ;  /* 0x000000434e437224 */ /* 0x000fe200078e02ff */
[----:B------:R-:W-:Y:S01]  /*7bc0*/  SHF.R.S32.HI R0, RZ, 0x18, R0 ;  /* 0x00000018ff007819 */ /* 0x000fe20000011400 */
[-C--:B------:R-:W-:Y:S01]  /*7bd0*/  IMAD R28, R3, R82.reuse, R28 ;  /* 0x00000052031c7224 */ /* 0x080fe200078e021c */
[----:B------:R-:W-:Y:S02]  /*7be0*/  SHF.R.S32.HI R5, RZ, 0x18, R2 ;  /* 0x00000018ff057819 */ /* 0x000fe40000011402 */
[----:B------:R-:W-:Y:S01]  /*7bf0*/  SHF.R.S32.HI R2, RZ, 0x18, R91 ;  /* 0x00000018ff027819 */ /* 0x000fe2000001145b */
[-C--:B------:R-:W-:Y:S01]  /*7c00*/  IMAD R29, R0, R82.reuse, R29 ;  /* 0x00000052001d7224 */ /* 0x080fe200078e021d */
[C---:B-1----:R-:W-:Y:S01]  /*7c10*/  PRMT R3, R92.reuse, 0x8880, RZ ;  /* 0x000088805c037816 */ /* 0x042fe200000000ff */
[----:B------:R-:W-:Y:S01]  /*7c20*/  IMAD.U32 R0, R92, 0x10000, RZ ;  /* 0x000100005c007824 */ /* 0x000fe200078e00ff */
[----:B------:R-:W-:Y:S01]  /*7c30*/  SHF.L.U32 R4, R93, 0x10, RZ ;  /* 0x000000105d047819 */ /* 0x000fe200000006ff */
[----:B------:R-:W-:Y:S01]  /*7c40*/  IMAD R30, R5, R82, R30 ;  /* 0x00000052051e7224 */ /* 0x000fe200078e021e */
[----:B------:R-:W-:Y:S01]  /*7c50*/  I2IP.S8.S32.SAT R10, R15, R10, RZ ;  /* 0x0000000a0f0a7239 */ /* 0x000fe200000014ff */
[-C--:B------:R-:W-:Y:S01]  /*7c60*/  IMAD R35, R2, R82.reuse, R35 ;  /* 0x0000005202237224 */ /* 0x080fe200078e0223 */
[----:B------:R-:W-:Y:S01]  /*7c70*/  SHF.L.U32 R2, R92, 0x8, RZ ;  /* 0x000000085c027819 */ /* 0x000fe200000006ff */
[-C--:B------:R-:W-:Y:S01]  /*7c80*/  IMAD R32, R3, R82.reuse, R32 ;  /* 0x0000005203207224 */ /* 0x080fe200078e0220 */
[----:B------:R-:W-:Y:S02]  /*7c90*/  SHF.R.S32.HI R0, RZ, 0x18, R0 ;  /* 0x00000018ff007819 */ /* 0x000fe40000011400 */
[----:B------:R-:W-:Y:S02]  /*7ca0*/  SHF.R.S32.HI R5, RZ, 0x18, R2 ;  /* 0x00000018ff057819 */ /* 0x000fe40000011402 */
[----:B------:R-:W-:Y:S01]  /*7cb0*/  PRMT R3, R93, 0x8880, RZ ;  /* 0x000088805d037816 */ /* 0x000fe200000000ff */
[-C--:B------:R-:W-:Y:S01]  /*7cc0*/  IMAD R33, R0, R82.reuse, R33 ;  /* 0x0000005200217224 */ /* 0x080fe200078e0221 */
[----:B------:R-:W-:Y:S01]  /*7cd0*/  SHF.R.S32.HI R0, RZ, 0x18, R92 ;  /* 0x00000018ff007819 */ /* 0x000fe2000001145c */
[----:B------:R-:W-:Y:S01]  /*7ce0*/  IMAD R34, R5, R82, R34 ;  /* 0x0000005205227224 */ /* 0x000fe200078e0222 */
[----:B------:R-:W-:Y:S02]  /*7cf0*/  SHF.L.U32 R2, R93, 0x8, RZ ;  /* 0x000000085d027819 */ /* 0x000fe400000006ff */
[----:B------:R-:W-:Y:S01]  /*7d00*/  I2IP.S8.S32.SAT R14, R19, R14, RZ ;  /* 0x0000000e130e7239 */ /* 0x000fe200000014ff */
[-C--:B------:R-:W-:Y:S01]  /*7d10*/  IMAD R39, R0, R82.reuse, R39 ;  /* 0x0000005200277224 */ /* 0x080fe200078e0227 */
[----:B------:R-:W-:Y:S01]  /*7d20*/  SHF.R.S32.HI R0, RZ, 0x18, R4 ;  /* 0x00000018ff007819 */ /* 0x000fe20000011404 */
[-C--:B------:R-:W-:Y:S01]  /*7d30*/  IMAD R36, R3, R82.reuse, R36 ;  /* 0x0000005203247224 */ /* 0x080fe200078e0224 */
[----:B------:R-:W-:Y:S02]  /*7d40*/  SHF.R.S32.HI R5, RZ, 0x18, R2 ;  /* 0x00000018ff057819 */ /* 0x000fe40000011402 */
[----:B------:R-:W-:Y:S01]  /*7d50*/  SHF.L.U32 R2, R94, 0x10, RZ ;  /* 0x000000105e027819 */ /* 0x000fe200000006ff */
[-C--:B------:R-:W-:Y:S01]  /*7d60*/  IMAD R37, R0, R82.reuse, R37 ;  /* 0x0000005200257224 */ /* 0x080fe200078e0225 */
[----:B------:R-:W-:Y:S01]  /*7d70*/  SHF.R.S32.HI R0, RZ, 0x18, R93 ;  /* 0x00000018ff007819 */ /* 0x000fe2000001145d */
[-C--:B------:R-:W-:Y:S01]  /*7d80*/  IMAD R38, R5, R82.reuse, R38 ;  /* 0x0000005205267224 */ /* 0x080fe200078e0226 */
[C---:B------:R-:W-:Y:S02]  /*7d90*/  PRMT R3, R94.reuse, 0x8880, RZ ;  /* 0x000088805e037816 */ /* 0x040fe400000000ff */
[----:B------:R-:W-:Y:S01]  /*7da0*/  SHF.L.U32 R5, R94, 0x8, RZ ;  /* 0x000000085e057819 */ /* 0x000fe200000006ff */
[-C--:B------:R-:W-:Y:S01]  /*7db0*/  IMAD R43, R0, R82.reuse, R43 ;  /* 0x00000052002b7224 */ /* 0x080fe200078e022b */
[----:B------:R-:W-:Y:S01]  /*7dc0*/  SHF.R.S32.HI R2, RZ, 0x18, R2 ;  /* 0x00000018ff027819 */ /* 0x000fe20000011402 */
[-C--:B------:R-:W-:Y:S01]  /*7dd0*/  IMAD R40, R3, R82.reuse, R40 ;  /* 0x0000005203287224 */ /* 0x080fe200078e0228 */
[----:B------:R-:W-:Y:S02]  /*7de0*/  SHF.R.S32.HI R5, RZ, 0x18, R5 ;  /* 0x00000018ff057819 */ /* 0x000fe40000011405 */
[----:B------:R-:W-:Y:S01]  /*7df0*/  SHF.R.S32.HI R4, RZ, 0x18, R94 ;  /* 0x00000018ff047819 */ /* 0x000fe2000001145e */
[-C--:B------:R-:W-:Y:S01]  /*7e00*/  IMAD R41, R2, R82.reuse, R41 ;  /* 0x0000005202297224 */ /* 0x080fe200078e0229 */
[----:B------:R-:W-:Y:S01]  /*7e10*/  SHF.L.U32 R0, R95, 0x10, RZ ;  /* 0x000000105f007819 */ /* 0x000fe200000006ff */
[-C--:B------:R-:W-:Y:S01]  /*7e20*/  IMAD R42, R5, R82.reuse, R42 ;  /* 0x00000052052a7224 */ /* 0x080fe200078e022a */
[C---:B------:R-:W-:Y:S01]  /*7e30*/  PRMT R3, R95.reuse, 0x8880, RZ ;  /* 0x000088805f037816 */ /* 0x040fe200000000ff */
[-C--:B------:R-:W-:Y:S01]  /*7e40*/  IMAD R47, R4, R82.reuse, R47 ;  /* 0x00000052042f7224 */ /* 0x080fe200078e022f */
[----:B------:R-:W-:Y:S02]  /*7e50*/  SHF.L.U32 R2, R95, 0x8, RZ ;  /* 0x000000085f027819 */ /* 0x000fe400000006ff */
[----:B------:R-:W-:Y:S01]  /*7e60*/  SHF.R.S32.HI R0, RZ, 0x18, R0 ;  /* 0x00000018ff007819 */ /* 0x000fe20000011400 */
[-C--:B------:R-:W-:Y:S01]  /*7e70*/  IMAD R44, R3, R82.reuse, R44 ;  /* 0x00000052032c7224 */ /* 0x080fe200078e022c */
[----:B------:R-:W-:Y:S02]  /*7e80*/  SHF.R.S32.HI R5, RZ, 0x18, R2 ;  /* 0x00000018ff057819 */ /* 0x000fe40000011402 */
[----:B------:R-:W-:Y:S01]  /*7e90*/  SHF.R.S32.HI R2, RZ, 0x18, R95 ;  /* 0x00000018ff027819 */ /* 0x000fe2000001145f */
[-C--:B------:R-:W-:Y:S01]  /*7ea0*/  IMAD R45, R0, R82.reuse, R45 ;  /* 0x00000052002d7224 */ /* 0x080fe200078e022d */
[----:B------:R-:W-:Y:S01]  /*7eb0*/  PRMT R3, R96, 0x8880, RZ ;  /* 0x0000888060037816 */ /* 0x000fe200000000ff */
[-C--:B------:R-:W-:Y:S01]  /*7ec0*/  IMAD R46, R5, R82.reuse, R46 ;  /* 0x00000052052e7224 */ /* 0x080fe200078e022e */
[C---:B------:R-:W-:Y:S01]  /*7ed0*/  SHF.L.U32 R4, R97.reuse, 0x10, RZ ;  /* 0x0000001061047819 */ /* 0x040fe200000006ff */
[-C--:B------:R-:W-:Y:S01]  /*7ee0*/  IMAD R51, R2, R82.reuse, R51 ;  /* 0x0000005202337224 */ /* 0x080fe200078e0233 */
[----:B------:R-:W-:Y:S01]  /*7ef0*/  SHF.R.S32.HI R2, RZ, 0x18, R96 ;  /* 0x00000018ff027819 */ /* 0x000fe20000011460 */
[C---:B------:R-:W-:Y:S01]  /*7f00*/  IMAD.U32 R0, R96.reuse, 0x10000, RZ ;  /* 0x0001000060007824 */ /* 0x040fe200078e00ff */
[----:B------:R-:W-:Y:S01]  /*7f10*/  PRMT R5, R97, 0x8880, RZ ;  /* 0x0000888061057816 */ /* 0x000fe200000000ff */
[-C--:B------:R-:W-:Y:S01]  /*7f20*/  IMAD R48, R3, R82.reuse, R48 ;  /* 0x0000005203307224 */ /* 0x080fe200078e0230 */
[----:B------:R-:W-:Y:S02]  /*7f30*/  SHF.L.U32 R3, R96, 0x8, RZ ;  /* 0x0000000860037819 */ /* 0x000fe400000006ff */
[----:B------:R-:W-:Y:S02]  /*7f40*/  SHF.R.S32.HI R0, RZ, 0x18, R0 ;  /* 0x00000018ff007819 */ /* 0x000fe40000011400 */
[----:B------:R-:W-:Y:S02]  /*7f50*/  SHF.R.S32.HI R3, RZ, 0x18, R3 ;  /* 0x00000018ff037819 */ /* 0x000fe40000011403 */
[----:B------:R-:W-:Y:S01]  /*7f60*/  SHF.R.S32.HI R4, RZ, 0x18, R4 ;  /* 0x00000018ff047819 */ /* 0x000fe20000011404 */
[-C--:B------:R-:W-:Y:S01]  /*7f70*/  IMAD R49, R0, R82.reuse, R49 ;  /* 0x0000005200317224 */ /* 0x080fe200078e0231 */
[----:B------:R-:W-:Y:S01]  /*7f80*/  SHF.R.S32.HI R0, RZ, 0x18, R97 ;  /* 0x00000018ff007819 */ /* 0x000fe20000011461 */
[-C--:B------:R-:W-:Y:S01]  /*7f90*/  IMAD R50, R3, R82.reuse, R50 ;  /* 0x0000005203327224 */ /* 0x080fe200078e0232 */
[----:B------:R-:W-:Y:S01]  /*7fa0*/  SHF.L.U32 R3, R97, 0x8, RZ ;  /* 0x0000000861037819 */ /* 0x000fe200000006ff */
[-C--:B------:R-:W-:Y:S01]  /*7fb0*/  IMAD R55, R2, R82.reuse, R55 ;  /* 0x0000005202377224 */ /* 0x080fe200078e0237 */
        /* <DEDUP_REMOVED lines=8> */
[----:B------:R-:W-:Y:S01]  /*8040*/  IMAD R59, R0, R82, R59 ;  /* 0x00000052003b7224 */ /* 0x000fe200078e023b */
[----:B------:R-:W-:Y:S01]  /*8050*/  I2IP.S8.S32.SAT R18, R23, R18, RZ ;  /* 0x0000001217127239 */ /* 0x000fe200000014ff */
[----:B------:R-:W-:Y:S01]  /*8060*/  IMAD R56, R5, R82, R56 ;  /* 0x0000005205387224 */ /* 0x000fe200078e0238 */
[----:B------:R-:W-:Y:S01]  /*8070*/  I2IP.S8.S32.SAT R86, R9, R8, R10 ;  /* 0x0000000809567239 */ /* 0x000fe2000000140a */
[----:B------:R-:W-:Y:S01]  /*8080*/  IMAD R57, R2, R82, R57 ;  /* 0x0000005202397224 */ /* 0x000fe200078e0239 */
[----:B------:R-:W-:Y:S02]  /*8090*/  I2IP.S8.S32.SAT R87, R13, R12, R14 ;  /* 0x0000000c0d577239 */ /* 0x000fe4000000140e */
[----:B------:R-:W-:Y:S02]  /*80a0*/  SHF.R.S32.HI R7, RZ, 0x18, R7 ;  /* 0x00000018ff077819 */ /* 0x000fe40000011407 */
[----:B------:R-:W-:Y:S01]  /*80b0*/  SHF.L.U32 R2, R99, 0x10, RZ ;  /* 0x0000001063027819 */ /* 0x000fe200000006ff */
[----:B------:R1:W-:Y:S01]  /*80c0*/  STS.128 [R153+UR49+0xa200], R84 ;  /* 0x00a2005499007988 */ /* 0x0003e20008000c31 */
[----:B------:R-:W-:Y:S01]  /*80d0*/  SHF.R.S32.HI R0, RZ, 0x18, R98 ;  /* 0x00000018ff007819 */ /* 0x000fe20000011462 */
[----:B------:R-:W-:Y:S01]  /*80e0*/  IMAD R58, R7, R82, R58 ;  /* 0x00000052073a7224 */ /* 0x000fe200078e023a */
[----:B------:R-:W-:Y:S02]  /*80f0*/  I2IP.S8.S32.SAT R16, R17, R16, R18 ;  /* 0x0000001011107239 */ /* 0x000fe40000001412 */
[----:B------:R-:W-:Y:S01]  /*8100*/  I2IP.S8.S32.SAT R17, R27, R22, RZ ;  /* 0x000000161b117239 */ /* 0x000fe200000014ff */
[----:B------:R-:W-:Y:S01]  /*8110*/  IMAD R63, R0, R82, R63 ;  /* 0x00000052003f7224 */ /* 0x000fe200078e023f */
[----:B------:R-:W-:Y:S02]  /*8120*/  I2IP.S8.S32.SAT R18, R31, R26, RZ ;  /* 0x0000001a1f127239 */ /* 0x000fe400000014ff */
[----:B------:R-:W-:Y:S02]  /*8130*/  I2IP.S8.S32.SAT R19, R35, R30, RZ ;  /* 0x0000001e23137239 */ /* 0x000fe400000014ff */
[C---:B------:R-:W-:Y:S02]  /*8140*/  PRMT R3, R99.reuse, 0x8880, RZ ;  /* 0x0000888063037816 */ /* 0x040fe400000000ff */
[----:B------:R-:W-:Y:S02]  /*8150*/  SHF.L.U32 R5, R99, 0x8, RZ ;  /* 0x0000000863057819 */ /* 0x000fe400000006ff */
[----:B------:R-:W-:Y:S01]  /*8160*/  SHF.R.S32.HI R2, RZ, 0x18, R2 ;  /* 0x00000018ff027819 */ /* 0x000fe20000011402 */
[----:B------:R-:W-:Y:S01]  /*8170*/  IMAD R60, R3, R82, R60 ;  /* 0x00000052033c7224 */ /* 0x000fe200078e023c */
[----:B------:R-:W-:Y:S02]  /*8180*/  I2IP.S8.S32.SAT R17, R21, R20, R17 ;  /* 0x0000001415117239 */ /* 0x000fe40000001411 */
[----:B------:R-:W-:Y:S01]  /*8190*/  I2IP.S8.S32.SAT R18, R25, R24, R18 ;  /* 0x0000001819127239 */ /* 0x000fe20000001412 */
[----:B------:R-:W-:Y:S01]  /*81a0*/  IMAD R61, R2, R82, R61 ;  /* 0x00000052023d7224 */ /* 0x000fe200078e023d */
[----:B------:R-:W-:Y:S02]  /*81b0*/  I2IP.S8.S32.SAT R19, R29, R28, R19 ;  /* 0x0000001c1d137239 */ /* 0x000fe40000001413 */
[----:B------:R-:W-:Y:S02]  /*81c0*/  SHF.R.S32.HI R5, RZ, 0x18, R5 ;  /* 0x00000018ff057819 */ /* 0x000fe40000011405 */
[----:B------:R-:W-:Y:S01]  /*81d0*/  SHF.R.S32.HI R4, RZ, 0x18, R99 ;  /* 0x00000018ff047819 */ /* 0x000fe20000011463 */
[----:B------:R1:W-:Y:S01]  /*81e0*/  STS.128 [R172+0xa200], R16 ;  /* 0x00a20010ac007388 */ /* 0x0003e20000000c00 */
[----:B------:R-:W-:Y:S01]  /*81f0*/  I2IP.S8.S32.SAT R34, R39, R34, RZ ;  /* 0x0000002227227239 */ /* 0x000fe200000014ff */
[----:B------:R-:W-:Y:S01]  /*8200*/  IMAD R62, R5, R82, R62 ;  /* 0x00000052053e7224 */ /* 0x000fe200078e023e */
[----:B------:R-:W-:Y:S01]  /*8210*/  I2IP.S8.S32.SAT R38, R43, R38, RZ ;  /* 0x000000262b267239 */ /* 0x000fe200000014ff */
[----:B------:R-:W-:Y:S01]  /*8220*/  IMAD R67, R4, R82, R67 ;  /* 0x0000005204437224 */ /* 0x000fe200078e0243 */
[----:B------:R-:W-:Y:S02]  /*8230*/  I2IP.S8.S32.SAT R42, R47, R42, RZ ;  /* 0x0000002a2f2a7239 */ /* 0x000fe400000014ff */
[----:B------:R-:W-:Y:S02]  /*8240*/  I2IP.S8.S32.SAT R35, R51, R46, RZ ;  /* 0x0000002e33237239 */ /* 0x000fe400000014ff */
[----:B------:R-:W-:Y:S02]  /*8250*/  I2IP.S8.S32.SAT R32, R33, R32, R34 ;  /* 0x0000002021207239 */ /* 0x000fe40000001422 */
[----:B------:R-:W-:Y:S02]  /*8260*/  I2IP.S8.S32.SAT R33, R37, R36, R38 ;  /* 0x0000002425217239 */ /* 0x000fe40000001426 */
[----:B------:R-:W-:Y:S02]  /*8270*/  I2IP.S8.S32.SAT R34, R41, R40, R42 ;  /* 0x0000002829227239 */ /* 0x000fe4000000142a */
[----:B------:R-:W-:Y:S02]  /*8280*/  I2IP.S8.S32.SAT R35, R45, R44, R35 ;  /* 0x0000002c2d237239 */ /* 0x000fe40000001423 */
[----:B------:R-:W-:Y:S02]  /*8290*/  I2IP.S8.S32.SAT R50, R55, R50, RZ ;  /* 0x0000003237327239 */ /* 0x000fe400000014ff */
[----:B------:R-:W-:Y:S01]  /*82a0*/  I2IP.S8.S32.SAT R54, R59, R54, RZ ;  /* 0x000000363b367239 */ /* 0x000fe200000014ff */
[----:B------:R1:W-:Y:S01]  /*82b0*/  STS.128 [R171+0xa200], R32 ;  /* 0x00a20020ab007388 */ /* 0x0003e20000000c00 */
[----:B------:R-:W-:Y:S02]  /*82c0*/  I2IP.S8.S32.SAT R58, R63, R58, RZ ;  /* 0x0000003a3f3a7239 */ /* 0x000fe400000014ff */
[----:B------:R-:W-:Y:S02]  /*82d0*/  I2IP.S8.S32.SAT R62, R67, R62, RZ ;  /* 0x0000003e433e7239 */ /* 0x000fe400000014ff */
[----:B------:R-:W-:Y:S02]  /*82e0*/  I2IP.S8.S32.SAT R48, R49, R48, R50 ;  /* 0x0000003031307239 */ /* 0x000fe40000001432 */
[----:B------:R-:W-:Y:S02]  /*82f0*/  I2IP.S8.S32.SAT R49, R53, R52, R54 ;  /* 0x0000003435317239 */ /* 0x000fe40000001436 */
[----:B------:R-:W-:Y:S02]  /*8300*/  I2IP.S8.S32.SAT R50, R57, R56, R58 ;  /* 0x0000003839327239 */ /* 0x000fe4000000143a */
[----:B------:R-:W-:Y:S02]  /*8310*/  I2IP.S8.S32.SAT R51, R61, R60, R62 ;  /* 0x0000003c3d337239 */ /* 0x000fe4000000143e */
[----:B------:R-:W-:Y:S02]  /*8320*/  LEA R0, R160, UR49, 0x3 ;  /* 0x00000031a0007c11 */ /* 0x000fe4000f8e18ff */
[----:B------:R-:W-:Y:S01]  /*8330*/  @P6 SHF.L.U32 R3, R159, 0x1f, RZ ;  /* 0x0000001f9f036819 */ /* 0x000fe200000006ff */
        /* <DEDUP_REMOVED lines=9> */
[----:B------:R-:W-:Y:S02]  /*83d0*/  UIADD3 UR8, UP0, UPT, UR52, 0x680, URZ ;  /* 0x0000068034087890 */ /* 0x000fe4000ff1e0ff */
[----:B------:R-:W-:Y:S02]  /*83e0*/  UIADD3 UR5, UPT, UPT, UR41, 0x40, URZ ;  /* 0x0000004029057890 */ /* 0x000fe4000fffe0ff */
[----:B------:R-:W-:Y:S02]  /*83f0*/  UIADD3 UR4, UPT, UPT, UR49, 0xa200, URZ ;  /* 0x0000a20031047890 */ /* 0x000fe4000fffe0ff */
[----:B------:R-:W-:Y:S01]  /*8400*/  UIADD3.X UR9, UPT, UPT, URZ, UR53, URZ, UP0, !UPT ;  /* 0x00000035ff097290 */ /* 0x000fe200087fe4ff */
[----:B------:R-:W-:Y:S01]  /*8410*/  UMOV UR6, UR42 ;  /* 0x0000002a00067c82 */ /* 0x000fe20008000000 */
[----:B------:R-:W-:Y:S07]  /*8420*/  UMOV UR7, UR36 ;  /* 0x0000002400077c82 */ /* 0x000fee0008000000 */
[----:B------:R2:W-:Y:S01]  /*8430*/  UTMASTG.3D [UR4], [UR8] ;  /* 0x00000004080073b5 */ /* 0x0005e20008010000 */
[----:B------:R0:W-:Y:S01]  /*8440*/  UTMACMDFLUSH ;  /* 0x00000000000079b7 */ /* 0x0001e20000000000 */
[----:B--2---:R-:W-:Y:S04]  /*8450*/  DEPBAR.LE SB0, 0x1 ;  /* 0x000080400000791a */ /* 0x004fe80000000000 */
.L_x_108:
[----:B------:R-:W-:Y:S05]  /*8460*/  BSYNC.RECONVERGENT B0 ;  /* 0x0000000000007941 */ /* 0x000fea0003800200 */
.L_x_107:
        /* <DEDUP_REMOVED lines=16> */
.L_x_112:
[----:B------:R-:W-:Y:S05]  /*8570*/  BSYNC B0 ;  /* 0x0000000000007941 */ /* 0x000fea0003800000 */
.L_x_111:
        /* <DEDUP_REMOVED lines=19> */
[----:B--234-:R-:W-:Y:S02]  /*86b0*/  LOP3.LUT R159, R159, R0, RZ, 0x3c, !PT ;  /* 0x000000009f9f7212 */ /* 0x01cfe400078e3cff */
.L_x_110:
[----:B------:R-:W-:Y:S05]  /*86c0*/  BSYNC B1 ;  /* 0x0000000000017941 */ /* 0x000fea0003800000 */
.L_x_109:
[----:B------:R-:W-:Y:S05]  /*86d0*/  VIADD R3, R80, 0x80 ;  /* 0x0000008050037836 */ /* 0x000fea0000000000 */
        /* <DEDUP_REMOVED lines=9> */
[----:B------:R-:W3:Y:S01]  /*8770*/  LDCU.64 UR6, c[0x4][0x80] ;  /* 0x01001000ff0677ac */ /* 0x000ee20008000a00 */
[----:B------:R-:W4:Y:S01]  /*8780*/  LDC.64 R2, c[0x4][R3] ;  /* 0x0100000003027b82 */ /* 0x000f220000000a00 */
[----:B------:R-:W5:Y:S01]  /*8790*/  LDCU.64 UR4, c[0x4][0x18] ;  /* 0x01000300ff0477ac */ /* 0x000f620008000a00 */
[----:B--2---:R-:W-:Y:S01]  /*87a0*/  MOV R5, UR9 ;  /* 0x0000000900057c02 */ /* 0x004fe20008000f00 */
[----:B------:R-:W-:Y:S01]  /*87b0*/  IMAD.U32 R4, RZ, RZ, UR8 ;  /* 0x00000008ff047e24 */ /* 0x000fe2000f8e00ff */
[----:B---3--:R-:W-:Y:S01]  /*87c0*/  MOV R7, UR7 ;  /* 0x0000000700077c02 */ /* 0x008fe20008000f00 */
[----:B------:R-:W-:Y:S01]  /*87d0*/  IMAD.U32 R6, RZ, RZ, UR6 ;  /* 0x00000006ff067e24 */ /* 0x000fe2000f8e00ff */
[----:B-----5:R-:W-:Y:S01]  /*87e0*/  MOV R11, UR5 ;  /* 0x00000005000b7c02 */ /* 0x020fe20008000f00 */
[----:B------:R-:W-:Y:S02]  /*87f0*/  IMAD.U32 R10, RZ, RZ, UR4 ;  /* 0x00000004ff0a7e24 */ /* 0x000fe4000f8e00ff */
[----:B------:R-:W-:Y:S07]  /*8800*/  LEPC R20, `(.L_x_114) ;  /* 0x000000001014794e */ /* 0x000fee0000000000 */
[----:B-1--4-:R-:W-:Y:S05]  /*8810*/  CALL.ABS.NOINC R2 ;  /* 0x0000000002007343 */ /* 0x012fea0003c00000 */
.L_x_114:
[----:B------:R-:W-:Y:S05]  /*8820*/  WARPSYNC.ALL ;  /* 0x0000000000007948 */ /* 0x000fea0003800000 */
[----:B------:R-:W-:Y:S01]  /*8830*/  R2UR UR4, R80 ;  /* 0x00000000500472ca */ /* 0x000fe200000e0000 */
[----:B------:R-:W-:Y:S01]  /*8840*/  BSSY.RECONVERGENT B0, `(.L_x_115) ;  /* 0x000011f000007945 */ /* 0x000fe20003800200 */
[C---:B------:R-:W-:Y:S02]  /*8850*/  PRMT R81, R100.reuse, 0x8880, RZ ;  /* 0x0000888064517816 */ /* 0x040fe400000000ff */
[C---:B-1----:R-:W-:Y:S02]  /*8860*/  SHF.L.U32 R84, R100.reuse, 0x8, RZ ;  /* 0x0000000864547819 */ /* 0x042fe400000006ff */
[----:B------:R-:W-:Y:S02]  /*8870*/  SHF.L.U32 R83, R100, 0x10, RZ ;  /* 0x0000001064537819 */ /* 0x000fe400000006ff */
[----:B------:R-:W-:Y:S02]  /*8880*/  SHF.R.S32.HI R84, RZ, 0x18, R84 ;  /* 0x00000018ff547819 */ /* 0x000fe40000011454 */
[----:B------:R-:W-:Y:S02]  /*8890*/  SHF.R.S32.HI R83, RZ, 0x18, R83 ;  /* 0x00000018ff537819 */ /* 0x000fe40000011453 */
[----:B------:R-:W-:Y:S01]  /*88a0*/  ISETP.NE.AND P0, PT, R167, RZ, PT ;  /* 0x000000ffa700720c */ /* 0x000fe20003f05270 */
[----:B------:R-:W1:Y:S01]  /*88b0*/  LDTM.x64 R4, tmem[UR4+0x80] ;  /* 0x00008004000479ee */ /* 0x000e620008340000 */
[----:B------:R-:W-:Y:S01]  /*88c0*/  ISETP.NE.AND P6, PT, R117, RZ, PT ;  /* 0x000000ff7500720c */ /* 0x000fe20003fc5270 */
[C---:B-1----:R-:W-:Y:S02]  /*88d0*/  IMAD R0, R78.reuse, R4, RZ ;  /* 0x000000044e007224 */ /* 0x042fe400078e02ff */
        /* <DEDUP_REMOVED lines=141> */
[C---:B------:R-:W-:Y:S01]  /*91b0*/  PRMT R3, R92.reuse, 0x8880, RZ ;  /* 0x000088805c037816 */ /* 0x040fe200000000ff */
        /* <DEDUP_REMOVED lines=124> */
[----:B------:R-:W-:Y:S02]  /*9980*/  UIADD3 UR8, UP0, UPT, UR52, 0x680, URZ ;  /* 0x0000068034087890 */ /* 0x000fe4000ff1e0ff */
[----:B------:R-:W-:Y:S02]  /*9990*/  UIADD3 UR5, UPT, UPT, UR41, 0x80, URZ ;  /* 0x0000008029057890 */ /* 0x000fe4000fffe0ff */
[----:B------:R-:W-:Y:S01]  /*99a0*/  MOV R166, UR10 ;  /* 0x0000000a00a67c02 */ /* 0x000fe20008000f00 */
[----:B------:R-:W-:Y:S01]  /*99b0*/  UIADD3.X UR9, UPT, UPT, URZ, UR53, URZ, UP0, !UPT ;  /* 0x00000035ff097290 */ /* 0x000fe200087fe4ff */
[----:B------:R-:W-:Y:S02]  /*99c0*/  UMOV UR6, UR42 ;  /* 0x0000002a00067c82 */ /* 0x000fe40008000000 */
[----:B------:R-:W-:Y:S01]  /*99d0*/  R2UR UR4, R166 ;  /* 0x00000000a60472ca */ /* 0x000fe200000e0000 */
[----:B------:R-:W-:Y:S11]  /*99e0*/  UMOV UR7, UR36 ;  /* 0x0000002400077c82 */ /* 0x000ff60008000000 */
[----:B------:R-:W-:Y:S01]  /*99f0*/  @!UPT UIADD3 URZ, UPT, UPT, URZ, URZ, URZ ;  /* 0x000000fffffff290 */ /* 0x000fe2000fffe0ff */
[----:B------:R2:W-:Y:S01]  /*9a00*/  UTMASTG.3D [UR4], [UR8] ;  /* 0x00000004080073b5 */ /* 0x0005e20008010000 */
[----:B------:R0:W-:Y:S01]  /*9a10*/  UTMACMDFLUSH ;  /* 0x00000000000079b7 */ /* 0x0001e20000000000 */
[----:B--2---:R-:W-:Y:S04]  /*9a20*/  DEPBAR.LE SB0, 0x1 ;  /* 0x000080400000791a */ /* 0x004fe80000000000 */
.L_x_116:
[----:B------:R-:W-:Y:S05]  /*9a30*/  BSYNC.RECONVERGENT B0 ;  /* 0x0000000000007941 */ /* 0x000fea0003800200 */
.L_x_115:
        /* <DEDUP_REMOVED lines=16> */
.L_x_120:
[----:B------:R-:W-:Y:S05]  /*9b40*/  BSYNC B0 ;  /* 0x0000000000007941 */ /* 0x000fea0003800000 */
.L_x_119:
        /* <DEDUP_REMOVED lines=20> */
.L_x_118:
[----:B------:R-:W-:Y:S05]  /*9c90*/  BSYNC B1 ;  /* 0x0000000000017941 */ /* 0x000fea0003800000 */
.L_x_117:
        /* <DEDUP_REMOVED lines=21> */
.L_x_122:
[----:B------:R-:W-:Y:S01]  /*9df0*/  ISETP.NE.AND P0, PT, R167, RZ, PT ;  /* 0x000000ffa700720c */ /* 0x000fe20003f05270 */
[----:B------:R-:W-:Y:S05]  /*9e00*/  WARPSYNC.ALL ;  /* 0x0000000000007948 */ /* 0x000fea0003800000 */
[----:B------:R-:W-:Y:S01]  /*9e10*/  IMAD.U32 R140, R102, 0x10000, RZ ;  /* 0x00010000668c7824 */ /* 0x000fe200078e00ff */
[----:B------:R-:W-:Y:S01]  /*9e20*/  R2UR UR4, R80 ;  /* 0x00000000500472ca */ /* 0x000fe200000e0000 */
[----:B------:R-:W-:Y:S01]  /*9e30*/  IMAD.U32 R134, R88, 0x10000, RZ ;  /* 0x0001000058867824 */ /* 0x000fe200078e00ff */
[C---:B------:R-:W-:Y:S01]  /*9e40*/  SHF.L.U32 R0, R100.reuse, 0x10, RZ ;  /* 0x0000001064007819 */ /* 0x040fe200000006ff */
[----:B-1----:R-:W-:Y:S01]  /*9e50*/  IMAD.U32 R119, R93, 0x10000, RZ ;  /* 0x000100005d777824 */ /* 0x002fe200078e00ff */
[----:B------:R-:W-:Y:S01]  /*9e60*/  PRMT R3, R100, 0x8880, RZ ;  /* 0x0000888064037816 */ /* 0x000fe200000000ff */
[----:B------:R-:W-:Y:S01]  /*9e70*/  IMAD.U32 R104, R98, 0x10000, RZ ;  /* 0x0001000062687824 */ /* 0x000fe200078e00ff */
[----:B------:R-:W-:Y:S01]  /*9e80*/  SHF.L.U32 R81, R100, 0x8, RZ ;  /* 0x0000000864517819 */ /* 0x000fe200000006ff */
[----:B------:R-:W-:Y:S01]  /*9e90*/  IMAD.SHL.U32 R127, R90, 0x100, RZ ;  /* 0x000001005a7f7824 */ /* 0x000fe200078e00ff */
[----:B------:R-:W-:Y:S01]  /*9ea0*/  SHF.R.S32.HI R0, RZ, 0x18, R0 ;  /* 0x00000018ff007819 */ /* 0x000fe20000011400 */
[----:B------:R-:W-:Y:S01]  /*9eb0*/  IMAD.SHL.U32 R112, R95, 0x100, RZ ;  /* 0x000001005f707824 */ /* 0x000fe200078e00ff */
[----:B------:R-:W-:Y:S01]  /*9ec0*/  SHF.R.S32.HI R81, RZ, 0x18, R81 ;  /* 0x00000018ff517819 */ /* 0x000fe20000011451 */
[----:B------:R-:W-:Y:S01]  /*9ed0*/  BSSY.RECONVERGENT B0, `(.L_x_123) ;  /* 0x0000121000007945 */ /* 0x000fe20003800200 */
[----:B------:R-:W-:Y:S01]  /*9ee0*/  SHF.R.S32.HI R2, RZ, 0x18, R100 ;  /* 0x00000018ff027819 */ /* 0x000fe20000011464 */
[----:B------:R-:W1:Y:S01]  /*9ef0*/  LDTM.x64 R4, tmem[UR4+0xc0] ;  /* 0x0000c004000479ee */ /* 0x000e620008340000 */
[----:B------:R-:W-:Y:S01]  /*9f00*/  NOP ;  /* 0x0000000000007918 */ /* 0x000fe20000000000 */
[----:B------:R-:W-:Y:S02]  /*9f10*/  SHF.R.S32.HI R84, RZ, 0x18, R101 ;  /* 0x00000018ff547819 */ /* 0x000fe40000011465 */
[----:B------:R-:W-:Y:S02]  /*9f20*/  SHF.R.S32.HI R85, RZ, 0x18, R102 ;  /* 0x00000018ff557819 */ /* 0x000fe40000011466 */
[----:B------:R-:W-:Y:S02]  /*9f30*/  SHF.R.S32.HI R86, RZ, 0x18, R103 ;  /* 0x00000018ff567819 */ /* 0x000fe40000011467 */
[----:B------:R-:W-:Y:S02]  /*9f40*/  SHF.R.S32.HI R87, RZ, 0x18, R88 ;  /* 0x00000018ff577819 */ /* 0x000fe40000011458 */
[----:B------:R-:W-:Y:S02]  /*9f50*/  R2UR UR5, R108 ;  /* 0x000000006c0572ca */ /* 0x000fe400000e0000 */
[C---:B------:R-:W-:Y:S02]  /*9f60*/  PRMT R143, R101.reuse, 0x8880, RZ ;  /* 0x00008880658f7816 */ /* 0x040fe400000000ff */
[----:B------:R-:W-:Y:S02]  /*9f70*/  SHF.L.U32 R83, R101, 0x10, RZ ;  /* 0x0000001065537819 */ /* 0x000fe400000006ff */
[----:B------:R-:W-:Y:S02]  /*9f80*/  PRMT R141, R102, 0x8880, RZ ;  /* 0x00008880668d7816 */ /* 0x000fe400000000ff */
[----:B------:R-:W-:Y:S02]  /*9f90*/  SHF.R.S32.HI R83, RZ, 0x18, R83 ;  /* 0x00000018ff537819 */ /* 0x000fe40000011453 */
[C---:B------:R-:W-:Y:S02]  /*9fa0*/  PRMT R138, R103.reuse, 0x8880, RZ ;  /* 0x00008880678a7816 */ /* 0x040fe400000000ff */
[----:B------:R-:W-:Y:S01]  /*9fb0*/  SHF.L.U32 R137, R103, 0x10, RZ ;  /* 0x0000001067897819 */ /* 0x000fe200000006ff */
[----:B------:R-:W-:Y:S01]  /*9fc0*/  UIADD3 UR5, UPT, UPT, UR5, 0xf0, URZ ;  /* 0x000000f005057890 */ /* 0x000fe2000fffe0ff */
[----:B-1----:R-:W-:Y:S01]  /*9fd0*/  IMAD R4, R78, R4, RZ ;  /* 0x000000044e047224 */ /* 0x002fe200078e02ff */
[----:B------:R-:W-:Y:S01]  /*9fe0*/  PRMT R135, R88, 0x8880, RZ ;  /* 0x0000888058877816 */ /* 0x000fe200000000ff */
[C---:B------:R-:W-:Y:S01]  /*9ff0*/  IMAD R5, R78.reuse, R5, RZ ;  /* 0x000000054e057224 */ /* 0x040fe200078e02ff */
[----:B------:R-:W-:Y:S01]  /*a000*/  UPRMT UR5, UR37, 0x654, UR5 ;  /* 0x0000065425057896 */ /* 0x000fe20008000005 */
[----:B------:R-:W-:Y:S01]  /*a010*/  IMAD R4, R3, R82, R4 ;  /* 0x0000005203047224 */ /* 0x000fe200078e0204 */
[C---:B------:R-:W-:Y:S01]  /*a020*/  PRMT R132, R89.reuse, 0x8880, RZ ;  /* 0x0000888059847816 */ /* 0x040fe200000000ff */
[----:B------:R-:W-:Y:S01]  /*a030*/  IMAD R6, R78, R6, RZ ;  /* 0x000000064e067224 */ /* 0x000fe200078e02ff */
[----:B------:R-:W-:Y:S01]  /*a040*/  SHF.L.U32 R131, R89, 0x10, RZ ;  /* 0x0000001059837819 */ /* 0x000fe200000006ff */
[----:B------:R-:W-:Y:S01]  /*a050*/  IMAD R5, R0, R82, R5 ;  /* 0x0000005200057224 */ /* 0x000fe200078e0205 */
[----:B------:R-:W-:Y:S01]  /*a060*/  PRMT R129, R90, 0x8880, RZ ;  /* 0x000088805a817816 */ /* 0x000fe200000000ff */
[----:B------:R-:W-:Y:S01]  /*a070*/  IMAD R0, R78, R16, RZ ;  /* 0x000000104e007224 */ /* 0x000fe200078e02ff */
[----:B------:R-:W-:Y:S01]  /*a080*/  SHF.L.U32 R128, R90, 0x10, RZ ;  /* 0x000000105a807819 */ /* 0x000fe200000006ff */
[C---:B------:R-:W-:Y:S01]  /*a090*/  IMAD R7, R78.reuse, R7, RZ ;  /* 0x000000074e077224 */ /* 0x040fe200078e02ff */
[----:B------:R-:W-:Y:S01]  /*a0a0*/  SYNCS.ARRIVE.TRANS64.RED.A1T0 RZ, [UR5], RZ ;  /* 0x000000ffffff79a7 */ /* 0x000fe20008100405 */
[C---:B------:R-:W-:Y:S01]  /*a0b0*/  IMAD R16, R78.reuse, R20, RZ ;  /* 0x000000144e107224 */ /* 0x040fe200078e02ff */
[C---:B------:R-:W-:Y:S01]  /*a0c0*/  PRMT R126, R91.reuse, 0x8880, RZ ;  /* 0x000088805b7e7816 */ /* 0x040fe200000000ff */
[C---:B------:R-:W-:Y:S01]  /*a0d0*/  IMAD R20, R78.reuse, R24, RZ ;  /* 0x000000184e147224 */ /* 0x040fe200078e02ff */
[----:B------:R-:W-:Y:S01]  /*a0e0*/  SHF.L.U32 R125, R91, 0x10, RZ ;  /* 0x000000105b7d7819 */ /* 0x000fe200000006ff */
[----:B------:R-:W-:Y:S01]  /*a0f0*/  IMAD R6, R81, R82, R6 ;  /* 0x0000005251067224 */ /* 0x000fe200078e0206 */
[----:B------:R-:W-:Y:S01]  /*a100*/  MOV R81, R143 ;  /* 0x0000008f00517202 */ /* 0x000fe20000000f00 */
[----:B------:R-:W-:Y:S01]  /*a110*/  IMAD R24, R78, R28, RZ ;  /* 0x0000001c4e187224 */ /* 0x000fe200078e02ff */
[----:B------:R-:W-:Y:S01]  /*a120*/  PRMT R123, R92, 0x8880, RZ ;  /* 0x000088805c7b7816 */ /* 0x000fe200000000ff */
[----:B------:R-:W-:Y:S01]  /*a130*/  IMAD R28, R78, R32, RZ ;  /* 0x000000204e1c7224 */ /* 0x000fe200078e02ff */
[----:B------:R-:W-:Y:S01]  /*a140*/  SHF.L.U32 R122, R92, 0x10, RZ ;  /* 0x000000105c7a7819 */ /* 0x000fe200000006ff */
[----:B------:R-:W-:Y:S01]  /*a150*/  IMAD R7, R2, R82, R7 ;  /* 0x0000005202077224 */ /* 0x000fe200078e0207 */
[----:B------:R-:W-:Y:S01]  /*a160*/  PRMT R120, R93, 0x8880, RZ ;  /* 0x000088805d787816 */ /* 0x000fe200000000ff */
[----:B------:R-:W-:Y:S01]  /*a170*/  IMAD R32, R78, R36, RZ ;  /* 0x000000244e207224 */ /* 0x000fe200078e02ff */
[----:B------:R-:W-:Y:S01]  /*a180*/  PRMT R117, R94, 0x8880, RZ ;  /* 0x000088805e757816 */ /* 0x000fe200000000ff */
[----:B------:R-:W-:Y:S01]  /*a190*/  IMAD R2, R78, R17, RZ ;  /* 0x000000114e027224 */ /* 0x000fe200078e02ff */
[----:B------:R-:W-:Y:S01]  /*a1a0*/  SHF.L.U32 R116, R94, 0x10, RZ ;  /* 0x000000105e747819 */ /* 0x000fe200000006ff */
[----:B------:R-:W-:Y:S01]  /*a1b0*/  IMAD R36, R78, R40, RZ ;  /* 0x000000284e247224 */ /* 0x000fe200078e02ff */
[----:B------:R-:W-:Y:S01]  /*a1c0*/  SHF.L.U32 R115, R94, 0x8, RZ ;  /* 0x000000085e737819 */ /* 0x000fe200000006ff */
[C---:B------:R-:W-:Y:S01]  /*a1d0*/  IMAD R17, R78.reuse, R21, RZ ;  /* 0x000000154e117224 */ /* 0x040fe200078e02ff */
[C---:B------:R-:W-:Y:S01]  /*a1e0*/  PRMT R114, R95.reuse, 0x8880, RZ ;  /* 0x000088805f727816 */ /* 0x040fe200000000ff */
[C---:B------:R-:W-:Y:S01]  /*a1f0*/  IMAD R40, R78.reuse, R44, RZ ;  /* 0x0000002c4e287224 */ /* 0x040fe200078e02ff */
[----:B------:R-:W-:Y:S01]  /*a200*/  SHF.L.U32 R113, R95, 0x10, RZ ;  /* 0x000000105f717819 */ /* 0x000fe200000006ff */
[----:B------:R-:W-:Y:S01]  /*a210*/  IMAD R21, R78, R25, RZ ;  /* 0x000000194e157224 */ /* 0x000fe200078e02ff */
[----:B------:R-:W-:Y:S01]  /*a220*/  PRMT R111, R96, 0x8880, RZ ;  /* 0x00008880606f7816 */ /* 0x000fe200000000ff */
        /* <DEDUP_REMOVED lines=8> */
[C---:B------:R-:W-:Y:S01]  /*a2b0*/  IMAD R52, R78.reuse, R56, RZ ;  /* 0x000000384e347224 */ /* 0x040fe200078e02ff */
[----:B------:R-:W-:Y:S01]  /*a2c0*/  SHF.L.U32 R142, R101, 0x8, RZ ;  /* 0x00000008658e7819 */ /* 0x000fe200000006ff */
[C---:B------:R-:W-:Y:S01]  /*a2d0*/  IMAD R8, R78.reuse, R8, RZ ;  /* 0x000000084e087224 */ /* 0x040fe200078e02ff */
[C---:B------:R-:W-:Y:S01]  /*a2e0*/  SHF.L.U32 R101, R99.reuse, 0x10, RZ ;  /* 0x0000001063657819 */ /* 0x040fe200000006ff */
[----:B------:R-:W-:Y:S01]  /*a2f0*/  IMAD R33, R78, R37, RZ ;  /* 0x000000254e217224 */ /* 0x000fe200078e02ff */
[----:B------:R-:W-:Y:S01]  /*a300*/  SHF.L.U32 R139, R102, 0x8, RZ ;  /* 0x00000008668b7819 */ /* 0x000fe200000006ff */
[C---:B------:R-:W-:Y:S01]  /*a310*/  IMAD R56, R78.reuse, R60, RZ ;  /* 0x0000003c4e387224 */ /* 0x040fe200078e02ff */
[----:B------:R-:W-:Y:S01]  /*a320*/  PRMT R102, R99, 0x8880, RZ ;  /* 0x0000888063667816 */ /* 0x000fe200000000ff */
[C---:B------:R-:W-:Y:S01]  /*a330*/  IMAD R37, R78.reuse, R41, RZ ;  /* 0x000000294e257224 */ /* 0x040fe200078e02ff */
[----:B------:R-:W-:Y:S01]  /*a340*/  SHF.L.U32 R136, R103, 0x8, RZ ;  /* 0x0000000867887819 */ /* 0x000fe200000006ff */
[C---:B------:R-:W-:Y:S01]  /*a350*/  IMAD R60, R78.reuse, R64, RZ ;  /* 0x000000404e3c7224 */ /* 0x040fe200078e02ff */
[----:B------:R-:W-:Y:S01]  /*a360*/  I2IP.S8.S32.SAT R64, R7, R6, RZ ;  /* 0x0000000607407239 */ /* 0x000fe200000014ff */
[C---:B------:R-:W-:Y:S01]  /*a370*/  IMAD R9, R78.reuse, R9, RZ ;  /* 0x000000094e097224 */ /* 0x040fe200078e02ff */
[----:B------:R-:W-:Y:S01]  /*a380*/  SHF.R.S32.HI R6, RZ, 0x18, R140 ;  /* 0x00000018ff067819 */ /* 0x000fe2000001148c */
[C---:B------:R-:W-:Y:S01]  /*a390*/  IMAD R41, R78.reuse, R45, RZ ;  /* 0x0000002d4e297224 */ /* 0x040fe200078e02ff */
[----:B------:R-:W-:Y:S01]  /*a3a0*/  SHF.R.S32.HI R7, RZ, 0x18, R142 ;  /* 0x00000018ff077819 */ /* 0x000fe2000001148e */
[----:B------:R-:W-:Y:S01]  /*a3b0*/  IMAD R45, R78, R49, RZ ;  /* 0x000000314e2d7224 */ /* 0x000fe200078e02ff */
[----:B------:R-:W-:Y:S01]  /*a3c0*/  SHF.L.U32 R133, R88, 0x8, RZ ;  /* 0x0000000858857819 */ /* 0x000fe200000006ff */
[C---:B------:R-:W-:Y:S01]  /*a3d0*/  IMAD R10, R78.reuse, R10, RZ ;  /* 0x0000000a4e0a7224 */ /* 0x040fe200078e02ff */
[----:B------:R-:W-:Y:S01]  /*a3e0*/  SHF.R.S32.HI R88, RZ, 0x18, R89 ;  /* 0x00000018ff587819 */ /* 0x000fe20000011459 */
[C---:B------:R-:W-:Y:S01]  /*a3f0*/  IMAD R49, R78.reuse, R53, RZ ;  /* 0x000000354e317224 */ /* 0x040fe200078e02ff */
[----:B------:R-:W-:Y:S01]  /*a400*/  SHF.L.U32 R130, R89, 0x8, RZ ;  /* 0x0000000859827819 */ /* 0x000fe200000006ff */
[-C--:B------:R-:W-:Y:S01]  /*a410*/  IMAD R8, R81, R82.reuse, R8 ;  /* 0x0000005251087224 */ /* 0x080fe200078e0208 */
[----:B------:R-:W-:Y:S01]  /*a420*/  SHF.R.S32.HI R81, RZ, 0x18, R139 ;  /* 0x00000018ff517819 */ /* 0x000fe2000001148b */
[C---:B------:R-:W-:Y:S01]  /*a430*/  IMAD R53, R78.reuse, R57, RZ ;  /* 0x000000394e357224 */ /* 0x040fe200078e02ff */
[----:B------:R-:W-:Y:S01]  /*a440*/  SHF.R.S32.HI R89, RZ, 0x18, R90 ;  /* 0x00000018ff597819 */ /* 0x000fe2000001145a */
[C---:B------:R-:W-:Y:S01]  /*a450*/  IMAD R11, R78.reuse, R11, RZ ;  /* 0x0000000b4e0b7224 */ /* 0x040fe200078e02ff */
[----:B------:R-:W-:Y:S01]  /*a460*/  SHF.R.S32.HI R90, RZ, 0x18, R91 ;  /* 0x00000018ff5a7819 */ /* 0x000fe2000001145b */
[C---:B------:R-:W-:Y:S01]  /*a470*/  IMAD R57, R78.reuse, R61, RZ ;  /* 0x0000003d4e397224 */ /* 0x040fe200078e02ff */
[----:B------:R-:W-:Y:S01]  /*a480*/  SHF.L.U32 R124, R91, 0x8, RZ ;  /* 0x000000085b7c7819 */ /* 0x000fe200000006ff */
[----:B------:R-:W-:Y:S01]  /*a490*/  IMAD R9, R83, R82, R9 ;  /* 0x0000005253097224 */ /* 0x000fe200078e0209 */
[----:B------:R-:W-:Y:S01]  /*a4a0*/  SHF.R.S32.HI R91, RZ, 0x18, R92 ;  /* 0x00000018ff5b7819 */ /* 0x000fe2000001145c */
[----:B------:R-:W-:Y:S01]  /*a4b0*/  IMAD R61, R78, R65, RZ ;  /* 0x000000414e3d7224 */ /* 0x000fe200078e02ff */
[----:B------:R-:W-:Y:S01]  /*a4c0*/  SHF.L.U32 R121, R92, 0x8, RZ ;  /* 0x000000085c797819 */ /* 0x000fe200000006ff */
[C---:B------:R-:W-:Y:S01]  /*a4d0*/  IMAD R12, R78.reuse, R12, RZ ;  /* 0x0000000c4e0c7224 */ /* 0x040fe200078e02ff */
[----:B------:R-:W-:Y:S01]  /*a4e0*/  SHF.R.S32.HI R92, RZ, 0x18, R93 ;  /* 0x00000018ff5c7819 */ /* 0x000fe2000001145d */
[----:B------:R-:W-:Y:S01]  /*a4f0*/  IMAD.MOV.U32 R65, RZ, RZ, R141 ;  /* 0x000000ffff417224 */ /* 0x000fe200078e008d */
[----:B------:R-:W-:Y:S01]  /*a500*/  SHF.L.U32 R118, R93, 0x8, RZ ;  /* 0x000000085d767819 */ /* 0x000fe200000006ff */
[----:B------:R-:W-:Y:S01]  /*a510*/  IMAD R10, R7, R82, R10 ;  /* 0x00000052070a7224 */ /* 0x000fe200078e020a */
[----:B------:R-:W-:Y:S01]  /*a520*/  MOV R7, R138 ;  /* 0x0000008a00077202 */ /* 0x000fe20000000f00 */
[----:B------:R-:W-:Y:S01]  /*a530*/  IMAD R13, R78, R13, RZ ;  /* 0x0000000d4e0d7224 */ /* 0x000fe200078e02ff */
[----:B------:R-:W-:Y:S01]  /*a540*/  SHF.R.S32.HI R93, RZ, 0x18, R94 ;  /* 0x00000018ff5d7819 */ /* 0x000fe2000001145e */
[----:B------:R-:W-:Y:S01]  /*a550*/  IMAD R11, R84, R82, R11 ;  /* 0x00000052540b7224 */ /* 0x000fe200078e020b */
[----:B------:R-:W-:Y:S01]  /*a560*/  I2IP.S8.S32.SAT R84, R5, R4, R64 ;  /* 0x0000000405547239 */ /* 0x000fe20000001440 */
[C---:B------:R-:W-:Y:S01]  /*a570*/  IMAD R14, R78.reuse, R14, RZ ;  /* 0x0000000e4e0e7224 */ /* 0x040fe200078e02ff */
[----:B------:R-:W-:Y:S01]  /*a580*/  SHF.R.S32.HI R5, RZ, 0x18, R137 ;  /* 0x00000018ff057819 */ /* 0x000fe20000011489 */
[----:B------:R-:W-:Y:S01]  /*a590*/  IMAD R12, R65, R82, R12 ;  /* 0x00000052410c7224 */ /* 0x000fe200078e020c */
[----:B------:R-:W-:Y:S01]  /*a5a0*/  I2IP.S8.S32.SAT R10, R11, R10, RZ ;  /* 0x0000000a0b0a7239 */ /* 0x000fe200000014ff */
[----:B------:R-:W-:Y:S01]  /*a5b0*/  IMAD R15, R78, R15, RZ ;  /* 0x0000000f4e0f7224 */ /* 0x000fe200078e02ff */
[----:B------:R-:W-:Y:S01]  /*a5c0*/  SHF.R.S32.HI R94, RZ, 0x18, R95 ;  /* 0x00000018ff5e7819 */ /* 0x000fe2000001145f */
[-C--:B------:R-:W-:Y:S01]  /*a5d0*/  IMAD R13, R6, R82.reuse, R13 ;  /* 0x00000052060d7224 */ /* 0x080fe200078e020d */
[----:B------:R-:W-:Y:S01]  /*a5e0*/  SHF.R.S32.HI R6, RZ, 0x18, R134 ;  /* 0x00000018ff067819 */ /* 0x000fe20000011486 */
[-C--:B------:R-:W-:Y:S01]  /*a5f0*/  IMAD R14, R81, R82.reuse, R14 ;  /* 0x00000052510e7224 */ /* 0x080fe200078e020e */
        /* <DEDUP_REMOVED lines=10> */
[----:B------:R-:W-:Y:S01]  /*a6a0*/  MOV R5, R135 ;  /* 0x0000008700057202 */ /* 0x000fe20000000f00 */
[-C--:B------:R-:W-:Y:S01]  /*a6b0*/  IMAD R3, R4, R82.reuse, R3 ;  /* 0x0000005204037224 */ /* 0x080fe200078e0203 */
[----:B------:R-:W-:Y:S01]  /*a6c0*/  SHF.R.S32.HI R4, RZ, 0x18, R131 ;  /* 0x00000018ff047819 */ /* 0x000fe20000011483 */
[----:B------:R-:W-:Y:S01]  /*a6d0*/  IMAD R19, R86, R82, R19 ;  /* 0x0000005256137224 */ /* 0x000fe200078e0213 */
[----:B------:R-:W-:Y:S01]  /*a6e0*/  I2IP.S8.S32.SAT R86, R13, R12, R14 ;  /* 0x0000000c0d567239 */ /* 0x000fe2000000140e */
[----:B------:R-:W-:Y:S01]  /*a6f0*/  IMAD R18, R78, R22, RZ ;  /* 0x000000164e127224 */ /* 0x000fe200078e02ff */
[----:B------:R-:W-:Y:S01]  /*a700*/  SHF.L.U32 R109, R96, 0x8, RZ ;  /* 0x00000008606d7819 */ /* 0x000fe200000006ff */
[----:B------:R-:W-:Y:S01]  /*a710*/  IMAD R16, R5, R82, R16 ;  /* 0x0000005205107224 */ /* 0x000fe200078e0210 */
[----:B------:R-:W-:Y:S01]  /*a720*/  I2IP.S8.S32.SAT R19, R19, R3, RZ ;  /* 0x0000000313137239 */ /* 0x000fe200000014ff */
[----:B------:R-:W-:Y:S01]  /*a730*/  IMAD R23, R78, R23, RZ ;  /* 0x000000174e177224 */ /* 0x000fe200078e02ff */
[----:B------:R-:W-:Y:S01]  /*a740*/  MOV R3, R132 ;  /* 0x0000008400037202 */ /* 0x000fe20000000f00 */
[-C--:B------:R-:W-:Y:S01]  /*a750*/  IMAD R17, R6, R82.reuse, R17 ;  /* 0x0000005206117224 */ /* 0x080fe200078e0211 */
[----:B------:R-:W-:Y:S01]  /*a760*/  MOV R5, R129 ;  /* 0x0000008100057202 */ /* 0x000fe20000000f00 */
[-C--:B------:R-:W-:Y:S01]  /*a770*/  IMAD R18, R7, R82.reuse, R18 ;  /* 0x0000005207127224 */ /* 0x080fe200078e0212 */
[----:B------:R-:W-:Y:S01]  /*a780*/  SHF.R.S32.HI R7, RZ, 0x18, R127 ;  /* 0x00000018ff077819 */ /* 0x000fe2000001147f */
[----:B------:R-:W-:Y:S01]  /*a790*/  IMAD R23, R87, R82, R23 ;  /* 0x0000005257177224 */ /* 0x000fe200078e0217 */
[----:B------:R-:W-:Y:S01]  /*a7a0*/  I2IP.S8.S32.SAT R87, R2, R0, R19 ;  /* 0x0000000002577239 */ /* 0x000fe20000001413 */
[----:B------:R-:W-:Y:S01]  /*a7b0*/  IMAD R20, R3, R82, R20 ;  /* 0x0000005203147224 */ /* 0x000fe200078e0214 */
[----:B------:R-:W-:Y:S01]  /*a7c0*/  SHF.R.S32.HI R3, RZ, 0x18, R130 ;  /* 0x00000018ff037819 */ /* 0x000fe20000011482 */
[C---:B------:R-:W-:Y:S01]  /*a7d0*/  IMAD R22, R78.reuse, R26, RZ ;  /* 0x0000001a4e167224 */ /* 0x040fe200078e02ff */
[----:B------:R-:W-:Y:S01]  /*a7e0*/  I2IP.S8.S32.SAT R18, R23, R18, RZ ;  /* 0x0000001217127239 */ /* 0x000fe200000014ff */
[----:B------:R-:W-:Y:S01]  /*a7f0*/  IMAD R27, R78, R27, RZ ;  /* 0x0000001b4e1b7224 */ /* 0x000fe200078e02ff */
[----:B------:R1:W-:Y:S01]  /*a800*/  STS.128 [R153+UR49+0xa200], R84 ;  /* 0x00a2005499007988 */ /* 0x0003e20008000c31 */
[----:B------:R-:W-:Y:S01]  /*a810*/  IMAD R21, R4, R82, R21 ;  /* 0x0000005204157224 */ /* 0x000fe200078e0215 */
[----:B------:R-:W-:Y:S01]  /*a820*/  I2IP.S8.S32.SAT R16, R17, R16, R18 ;  /* 0x0000001011107239 */ /* 0x000fe20000001412 */
[-C--:B------:R-:W-:Y:S01]  /*a830*/  IMAD R22, R3, R82.reuse, R22 ;  /* 0x0000005203167224 */ /* 0x080fe200078e0216 */
[----:B------:R-:W-:Y:S01]  /*a840*/  SHF.R.S32.HI R0, RZ, 0x18, R128 ;  /* 0x00000018ff007819 */ /* 0x000fe20000011480 */
[----:B------:R-:W-:Y:S01]  /*a850*/  IMAD R27, R88, R82, R27 ;  /* 0x00000052581b7224 */ /* 0x000fe200078e021b */
[----:B------:R-:W-:Y:S01]  /*a860*/  SHF.R.S32.HI R96, RZ, 0x18, R97 ;  /* 0x00000018ff607819 */ /* 0x000fe20000011461 */
[C---:B------:R-:W-:Y:S01]  /*a870*/  IMAD R26, R78.reuse, R30, RZ ;  /* 0x0000001e4e1a7224 */ /* 0x040fe200078e02ff */
[----:B------:R-:W-:Y:S01]  /*a880*/  SHF.L.U32 R106, R97, 0x8, RZ ;  /* 0x00000008616a7819 */ /* 0x000fe200000006ff */
[----:B------:R-:W-:Y:S01]  /*a890*/  IMAD R24, R5, R82, R24 ;  /* 0x0000005205187224 */ /* 0x000fe200078e0218 */
[----:B------:R-:W-:Y:S01]  /*a8a0*/  I2IP.S8.S32.SAT R17, R27, R22, RZ ;  /* 0x000000161b117239 */ /* 0x000fe200000014ff */
[----:B------:R-:W-:Y:S01]  /*a8b0*/  IMAD R31, R78, R31, RZ ;  /* 0x0000001f4e1f7224 */ /* 0x000fe200078e02ff */
[----:B------:R-:W-:Y:S01]  /*a8c0*/  SHF.R.S32.HI R5, RZ, 0x18, R124 ;  /* 0x00000018ff057819 */ /* 0x000fe2000001147c */
[----:B------:R-:W-:Y:S01]  /*a8d0*/  IMAD R25, R0, R82, R25 ;  /* 0x0000005200197224 */ /* 0x000fe200078e0219 */
[----:B------:R-:W-:Y:S01]  /*a8e0*/  I2IP.S8.S32.SAT R17, R21, R20, R17 ;  /* 0x0000001415117239 */ /* 0x000fe20000001411 */
[-C--:B------:R-:W-:Y:S01]  /*a8f0*/  IMAD R26, R7, R82.reuse, R26 ;  /* 0x00000052071a7224 */ /* 0x080fe200078e021a */
[----:B------:R-:W-:Y:S01]  /*a900*/  SHF.R.S32.HI R0, RZ, 0x18, R125 ;  /* 0x00000018ff007819 */ /* 0x000fe2000001147d */
[----:B------:R-:W-:Y:S01]  /*a910*/  IMAD.MOV.U32 R3, RZ, RZ, R126 ;  /* 0x000000ffff037224 */ /* 0x000fe200078e007e */
[----:B------:R-:W-:Y:S01]  /*a920*/  SHF.R.S32.HI R7, RZ, 0x18, R118 ;  /* 0x00000018ff077819 */ /* 0x000fe20000011476 */
[----:B------:R-:W-:Y:S01]  /*a930*/  IMAD R31, R89, R82, R31 ;  /* 0x00000052591f7224 */ /* 0x000fe200078e021f */
[----:B------:R-:W-:Y:S01]  /*a940*/  SHF.R.S32.HI R97, RZ, 0x18, R98 ;  /* 0x00000018ff617819 */ /* 0x000fe20000011462 */
[----:B------:R-:W-:Y:S01]  /*a950*/  IMAD R30, R78, R34, RZ ;  /* 0x000000224e1e7224 */ /* 0x000fe200078e02ff */
[----:B------:R-:W-:Y:S01]  /*a960*/  SHF.L.U32 R103, R98, 0x8, RZ ;  /* 0x0000000862677819 */ /* 0x000fe200000006ff */
[----:B------:R-:W-:Y:S01]  /*a970*/  IMAD R28, R3, R82, R28 ;  /* 0x00000052031c7224 */ /* 0x000fe200078e021c */
[----:B------:R-:W-:Y:S01]  /*a980*/  I2IP.S8.S32.SAT R18, R31, R26, RZ ;  /* 0x0000001a1f127239 */ /* 0x000fe200000014ff */
[----:B------:R-:W-:Y:S01]  /*a990*/  IMAD R35, R78, R35, RZ ;  /* 0x000000234e237224 */ /* 0x000fe200078e02ff */
[----:B------:R-:W-:Y:S01]  /*a9a0*/  MOV R3, R123 ;  /* 0x0000007b00037202 */ /* 0x000fe20000000f00 */
[----:B------:R-:W-:Y:S01]  /*a9b0*/  IMAD R29, R0, R82, R29 ;  /* 0x00000052001d7224 */ /* 0x000fe200078e021d */
[----:B------:R-:W-:Y:S01]  /*a9c0*/  I2IP.S8.S32.SAT R18, R25, R24, R18 ;  /* 0x0000001819127239 */ /* 0x000fe20000001412 */
[-C--:B------:R-:W-:Y:S01]  /*a9d0*/  IMAD R30, R5, R82.reuse, R30 ;  /* 0x00000052051e7224 */ /* 0x080fe200078e021e */
[----:B------:R-:W-:Y:S01]  /*a9e0*/  SHF.R.S32.HI R0, RZ, 0x18, R122 ;  /* 0x00000018ff007819 */ /* 0x000fe2000001147a */
[----:B------:R-:W-:Y:S01]  /*a9f0*/  IMAD R35, R90, R82, R35 ;  /* 0x000000525a237224 */ /* 0x000fe200078e0223 */
[----:B------:R-:W-:Y:S01]  /*aa00*/  MOV R5, R120 ;  /* 0x0000007800057202 */ /* 0x000fe20000000f00 */
[----:B------:R-:W-:Y:S01]  /*aa10*/  IMAD R32, R3, R82, R32 ;  /* 0x0000005203207224 */ /* 0x000fe200078e0220 */
[----:B------:R-:W-:Y:S01]  /*aa20*/  SHF.R.S32.HI R3, RZ, 0x18, R121 ;  /* 0x00000018ff037819 */ /* 0x000fe20000011479 */
[C---:B------:R-:W-:Y:S01]  /*aa30*/  IMAD R34, R78.reuse, R38, RZ ;  /* 0x000000264e227224 */ /* 0x040fe200078e02ff */
[----:B------:R-:W-:Y:S01]  /*aa40*/  I2IP.S8.S32.SAT R19, R35, R30, RZ ;  /* 0x0000001e23137239 */ /* 0x000fe200000014ff */
[----:B------:R-:W-:Y:S01]  /*aa50*/  IMAD R39, R78, R39, RZ ;  /* 0x000000274e277224 */ /* 0x000fe200078e02ff */
[----:B------:R-:W-:Y:S01]  /*aa60*/  SHF.R.S32.HI R98, RZ, 0x18, R99 ;  /* 0x00000018ff627819 */ /* 0x000fe20000011463 */
[----:B------:R-:W-:Y:S01]  /*aa70*/  IMAD R33, R0, R82, R33 ;  /* 0x0000005200217224 */ /* 0x000fe200078e0221 */
[----:B------:R-:W-:Y:S01]  /*aa80*/  I2IP.S8.S32.SAT R19, R29, R28, R19 ;  /* 0x0000001c1d137239 */ /* 0x000fe20000001413 */
[-C--:B------:R-:W-:Y:S01]  /*aa90*/  IMAD R34, R3, R82.reuse, R34 ;  /* 0x0000005203227224 */ /* 0x080fe200078e0222 */
[----:B------:R-:W-:Y:S01]  /*aaa0*/  SHF.R.S32.HI R0, RZ, 0x18, R119 ;  /* 0x00000018ff007819 */ /* 0x000fe20000011477 */
[----:B------:R-:W-:Y:S01]  /*aab0*/  IMAD R39, R91, R82, R39 ;  /* 0x000000525b277224 */ /* 0x000fe200078e0227 */
[----:B------:R-:W-:Y:S01]  /*aac0*/  MOV R3, R117 ;  /* 0x0000007500037202 */ /* 0x000fe20000000f00 */
[C---:B------:R-:W-:Y:S01]  /*aad0*/  IMAD R38, R78.reuse, R42, RZ ;  /* 0x0000002a4e267224 */ /* 0x040fe200078e02ff */
[----:B------:R1:W-:Y:S01]  /*aae0*/  STS.128 [R172+0xa200], R16 ;  /* 0x00a20010ac007388 */ /* 0x0003e20000000c00 */
        /* <DEDUP_REMOVED lines=8> */
[-C--:B------:R-:W-:Y:S01]  /*ab70*/  IMAD R43, R92, R82.reuse, R43 ;  /* 0x000000525c2b7224 */ /* 0x080fe200078e022b */
[----:B------:R-:W-:Y:S01]  /*ab80*/  SHF.R.S32.HI R7, RZ, 0x18, R112 ;  /* 0x00000018ff077819 */ /* 0x000fe20000011470 */
[----:B------:R-:W-:Y:S01]  /*ab90*/  IMAD R40, R3, R82, R40 ;  /* 0x0000005203287224 */ /* 0x000fe200078e0228 */
[----:B------:R-:W-:Y:S01]  /*aba0*/  SHF.R.S32.HI R3, RZ, 0x18, R115 ;  /* 0x00000018ff037819 */ /* 0x000fe20000011473 */
[C---:B------:R-:W-:Y:S01]  /*abb0*/  IMAD R42, R78.reuse, R46, RZ ;  /* 0x0000002e4e2a7224 */ /* 0x040fe200078e02ff */
[----:B------:R-:W-:Y:S01]  /*abc0*/  I2IP.S8.S32.SAT R38, R43, R38, RZ ;  /* 0x000000262b267239 */ /* 0x000fe200000014ff */
[----:B------:R-:W-:Y:S01]  /*abd0*/  IMAD R47, R78, R47, RZ ;  /* 0x0000002f4e2f7224 */ /* 0x000fe200078e02ff */
[----:B------:R-:W-:Y:S01]  /*abe0*/  SHF.L.U32 R100, R99, 0x8, RZ ;  /* 0x0000000863647819 */ /* 0x000fe200000006ff */
[----:B------:R-:W-:Y:S01]  /*abf0*/  IMAD R41, R0, R82, R41 ;  /* 0x0000005200297224 */ /* 0x000fe200078e0229 */
[----:B------:R-:W-:Y:S01]  /*ac00*/  I2IP.S8.S32.SAT R33, R37, R36, R38 ;  /* 0x0000002425217239 */ /* 0x000fe20000001426 */
[-C--:B------:R-:W-:Y:S01]  /*ac10*/  IMAD R42, R3, R82.reuse, R42 ;  /* 0x00000052032a7224 */ /* 0x080fe200078e022a */
[----:B------:R-:W-:Y:S01]  /*ac20*/  SHF.R.S32.HI R0, RZ, 0x18, R113 ;  /* 0x00000018ff007819 */ /* 0x000fe20000011471 */
[----:B------:R-:W-:Y:S01]  /*ac30*/  IMAD R47, R93, R82, R47 ;  /* 0x000000525d2f7224 */ /* 0x000fe200078e022f */
[----:B------:R-:W-:Y:S01]  /*ac40*/  IADD3 R76, PT, PT, R76, 0x1, RZ ;  /* 0x000000014c4c7810 */ /* 0x000fe20007ffe0ff */
[C---:B------:R-:W-:Y:S02]  /*ac50*/  IMAD R46, R78.reuse, R50, RZ ;  /* 0x000000324e2e7224 */ /* 0x040fe400078e02ff */
        /* <DEDUP_REMOVED lines=8> */
[----:B------:R-:W-:Y:S02]  /*ace0*/  IMAD.MOV.U32 R3, RZ, RZ, R111 ;  /* 0x000000ffff037224 */ /* 0x000fe400078e006f */
[-C--:B------:R-:W-:Y:S02]  /*acf0*/  IMAD R51, R94, R82.reuse, R51 ;  /* 0x000000525e337224 */ /* 0x080fe400078e0233 */
[----:B------:R-:W-:Y:S01]  /*ad00*/  IMAD R48, R3, R82, R48 ;  /* 0x0000005203307224 */ /* 0x000fe200078e0230 */
[----:B------:R-:W-:Y:S01]  /*ad10*/  SHF.R.S32.HI R3, RZ, 0x18, R109 ;  /* 0x00000018ff037819 */ /* 0x000fe2000001146d */
[C---:B------:R-:W-:Y:S01]  /*ad20*/  IMAD R50, R78.reuse, R54, RZ ;  /* 0x000000364e327224 */ /* 0x040fe200078e02ff */
[----:B------:R-:W-:Y:S01]  /*ad30*/  I2IP.S8.S32.SAT R35, R51, R46, RZ ;  /* 0x0000002e33237239 */ /* 0x000fe200000014ff */
[----:B------:R-:W-:Y:S02]  /*ad40*/  IMAD R55, R78, R55, RZ ;  /* 0x000000374e377224 */ /* 0x000fe400078e02ff */
[----:B------:R-:W-:Y:S01]  /*ad50*/  IMAD R49, R0, R82, R49 ;  /* 0x0000005200317224 */ /* 0x000fe200078e0231 */
[----:B------:R-:W-:Y:S01]  /*ad60*/  I2IP.S8.S32.SAT R35, R45, R44, R35 ;  /* 0x0000002c2d237239 */ /* 0x000fe20000001423 */
[-C--:B------:R-:W-:Y:S01]  /*ad70*/  IMAD R50, R3, R82.reuse, R50 ;  /* 0x0000005203327224 */ /* 0x080fe200078e0232 */
[----:B------:R-:W-:Y:S01]  /*ad80*/  SHF.R.S32.HI R0, RZ, 0x18, R107 ;  /* 0x00000018ff007819 */ /* 0x000fe2000001146b */
[----:B------:R-:W-:Y:S01]  /*ad90*/  IMAD R55, R95, R82, R55 ;  /* 0x000000525f377224 */ /* 0x000fe200078e0237 */
[----:B------:R-:W-:Y:S01]  /*ada0*/  SHF.R.S32.HI R3, RZ, 0x18, R106 ;  /* 0x00000018ff037819 */ /* 0x000fe2000001146a */
        /* <DEDUP_REMOVED lines=11> */
[----:B------:R-:W-:Y:S01]  /*ae60*/  SHF.R.S32.HI R3, RZ, 0x18, R103 ;  /* 0x00000018ff037819 */ /* 0x000fe20000011467 */
[----:B------:R-:W-:Y:S02]  /*ae70*/  IMAD R58, R78, R62, RZ ;  /* 0x0000003e4e3a7224 */ /* 0x000fe400078e02ff */
[----:B------:R-:W-:Y:S01]  /*ae80*/  IMAD R56, R5, R82, R56 ;  /* 0x0000005205387224 */ /* 0x000fe200078e0238 */
[----:B------:R-:W-:Y:S01]  /*ae90*/  MOV R5, R102 ;  /* 0x0000006600057202 */ /* 0x000fe20000000f00 */
[----:B------:R-:W-:Y:S01]  /*aea0*/  IMAD R57, R0, R82, R57 ;  /* 0x0000005200397224 */ /* 0x000fe200078e0239 */
[----:B------:R-:W-:Y:S01]  /*aeb0*/  SHF.R.S32.HI R0, RZ, 0x18, R101 ;  /* 0x00000018ff007819 */ /* 0x000fe20000011465 */
[C---:B------:R-:W-:Y:S01]  /*aec0*/  IMAD R63, R78.reuse, R63, RZ ;  /* 0x0000003f4e3f7224 */ /* 0x040fe200078e02ff */
[----:B------:R-:W-:Y:S01]  /*aed0*/  I2IP.S8.S32.SAT R54, R59, R54, RZ ;  /* 0x000000363b367239 */ /* 0x000fe200000014ff */
[-C--:B------:R-:W-:Y:S01]  /*aee0*/  IMAD R58, R3, R82.reuse, R58 ;  /* 0x00000052033a7224 */ /* 0x080fe200078e023a */
[----:B------:R-:W-:Y:S01]  /*aef0*/  SHF.R.S32.HI R3, RZ, 0x18, R100 ;  /* 0x00000018ff037819 */ /* 0x000fe20000011464 */
[----:B------:R-:W-:Y:S01]  /*af00*/  IMAD R63, R97, R82, R63 ;  /* 0x00000052613f7224 */ /* 0x000fe200078e023f */
[----:B------:R-:W-:Y:S01]  /*af10*/  I2IP.S8.S32.SAT R49, R53, R52, R54 ;  /* 0x0000003435317239 */ /* 0x000fe20000001436 */
        /* <DEDUP_REMOVED lines=28> */
.L_x_124:
[----:B------:R-:W-:Y:S05]  /*b0e0*/  BSYNC.RECONVERGENT B0 ;  /* 0x0000000000007941 */ /* 0x000fea0003800200 */
.L_x_123:
[----:B------:R-:W-:Y:S01]  /*b0f0*/  BAR.SYNC.DEFER_BLOCKING 0x1, 0x80 ;  /* 0x0042000000007b1d */ /* 0x000fe20000010000 */
[----:B------:R-:W-:Y:S01]  /*b100*/  ISETP.NE.AND P2, PT, R168, RZ, PT ;  /* 0x000000ffa800720c */ /* 0x000fe20003f45270 */
[----:B------:R-:W-:Y:S01]  /*b110*/  IMAD.IADD R20, R75, 0x1, R150 ;  /* 0x000000014b147824 */ /* 0x000fe200078e0296 */
[----:B------:R-:W-:Y:S01]  /*b120*/  ISETP.NE.AND P0, PT, R169, 0x2, PT ;  /* 0x00000002a900780c */ /* 0x000fe20003f05270 */
[----:B------:R-:W-:Y:S01]  /*b130*/  IMAD.IADD R21, R77, 0x1, R152 ;  /* 0x000000014d157824 */ /* 0x000fe200078e0298 */
[----:B------:R-:W-:Y:S02]  /*b140*/  ISETP.NE.AND P1, PT, R76, 0x2, PT ;  /* 0x000000024c00780c */ /* 0x000fe40003f25270 */
[----:B------:R-:W-:Y:S02]  /*b150*/  SEL R0, RZ, 0x1, P0 ;  /* 0x00000001ff007807 */ /* 0x000fe40000000000 */
[----:B------:R-:W-:Y:S02]  /*b160*/  SEL R3, RZ, 0x1, P1 ;  /* 0x00000001ff037807 */ /* 0x000fe40000800000 */
[----:B------:R-:W-:Y:S02]  /*b170*/  LOP3.LUT R161, R161, R0, RZ, 0x3c, !PT ;  /* 0x00000000a1a17212 */ /* 0x000fe400078e3cff */
[----:B------:R-:W-:Y:S02]  /*b180*/  LOP3.LUT R162, R162, R3, RZ, 0x3c, !PT ;  /* 0x00000003a2a27212 */ /* 0x000fe400078e3cff */
[----:B------:R-:W-:Y:S02]  /*b190*/  @P2 R2UR UR36, R158 ;  /* 0x000000009e2422ca */ /* 0x000fe400000e0000 */
[----:B------:R-:W-:Y:S02]  /*b1a0*/  SEL R169, R169, RZ, P0 ;  /* 0x000000ffa9a97207 */ /* 0x000fe40000000000 */
[----:B------:R-:W-:Y:S01]  /*b1b0*/  SEL R76, R76, RZ, P1 ;  /* 0x000000ff4c4c7207 */ /* 0x000fe20000800000 */
[----:B------:R-:W-:Y:S10]  /*b1c0*/  @P2 BRA `(.L_x_125) ;  /* 0xffffff9800a82947 */ /* 0x000ff4000383ffff */
[----:B------:R-:W-:Y:S05]  /*b1d0*/  EXIT ;  /* 0x000000000000794d */ /* 0x000fea0003800000 */
.L_x_19:
[----:B--2---:R2:W1:Y:S02]  /*b1e0*/  SYNCS.PHASECHK.TRANS64.TRYWAIT P0, [R3+URZ+0x110], R2 ;  /* 0x00011002030075a7 */ /* 0x00446400080011ff */
[----:B-1----:R-:W-:Y:S05]  /*b1f0*/  @!P0 NANOSLEEP.SYNCS 0x989680 ;  /* 0x009896800000895d */ /* 0x002fea0003900000 */
[----:B------:R-:W1:Y:S02]  /*b200*/  @!P0 SYNCS.PHASECHK.TRANS64 P0, [R3+URZ+0x110], R2 ;  /* 0x00011002030085a7 */ /* 0x000e6400080010ff */
[----:B-1----:R-:W-:Y:S05]  /*b210*/  @!P0 BRA `(.L_x_19) ;  /* 0xfffffffc00f08947 */ /* 0x002fea000383ffff */
[----:B------:R-:W-:Y:S05]  /*b220*/  BRA `(.L_x_126) ;  /* 0xffffff6000f87947 */ /* 0x000fea000383ffff */
.L_x_22:
[----:B-1----:R-:W-:-:S07]  /*b230*/  MOV R2, UR33 ;  /* 0x0000002100027c02 */ /* 0x002fce0008000f00 */
.L_x_127:
[----:B-1----:R1:W2:Y:S02]  /*b240*/  SYNCS.PHASECHK.TRANS64.TRYWAIT P0, [R2+URZ+0x38], R5 ;  /* 0x00003805020075a7 */ /* 0x0022a400080011ff */
[----:B--2---:R-:W-:Y:S05]  /*b250*/  @!P0 NANOSLEEP.SYNCS 0x989680 ;  /* 0x009896800000895d */ /* 0x004fea0003900000 */
[----:B------:R-:W2:Y:S02]  /*b260*/  @!P0 SYNCS.PHASECHK.TRANS64 P0, [R2+URZ+0x38], R5 ;  /* 0x00003805020085a7 */ /* 0x000ea400080010ff */
[----:B--2---:R-:W-:Y:S05]  /*b270*/  @!P0 BRA `(.L_x_127) ;  /* 0xfffffffc00f08947 */ /* 0x004fea000383ffff */
[----:B------:R-:W-:Y:S05]  /*b280*/  BRA `(.L_x_21) ;  /* 0xffffff6400487947 */ /* 0x000fea000383ffff */
.L_x_28:
[----:B-1----:R-:W-:-:S07]  /*b290*/  MOV R2, UR17 ;  /* 0x0000001100027c02 */ /* 0x002fce0008000f00 */
.L_x_128:
[----:B-1----:R1:W2:Y:S02]  /*b2a0*/  SYNCS.PHASECHK.TRANS64.TRYWAIT P0, [R2+URZ+0x38], R5 ;  /* 0x00003805020075a7 */ /* 0x0022a400080011ff */
[----:B--2---:R-:W-:Y:S05]  /*b2b0*/  @!P0 NANOSLEEP.SYNCS 0x989680 ;  /* 0x009896800000895d */ /* 0x004fea0003900000 */
[----:B------:R-:W2:Y:S02]  /*b2c0*/  @!P0 SYNCS.PHASECHK.TRANS64 P0, [R2+URZ+0x38], R5 ;  /* 0x00003805020085a7 */ /* 0x000ea400080010ff */
[----:B--2---:R-:W-:Y:S05]  /*b2d0*/  @!P0 BRA `(.L_x_128) ;  /* 0xfffffffc00f08947 */ /* 0x004fea000383ffff */
[----:B------:R-:W-:Y:S05]  /*b2e0*/  BRA `(.L_x_27) ;  /* 0xffffff6400f07947 */ /* 0x000fea000383ffff */
.L_x_32:
[----:B-1----:R1:W2:Y:S02]  /*b2f0*/  SYNCS.PHASECHK.TRANS64.TRYWAIT P0, [R2+URZ+0xc0], R3 ;  /* 0x0000c003020075a7 */ /* 0x0022a400080011ff */
[----:B--2---:R-:W-:Y:S05]  /*b300*/  @!P0 NANOSLEEP.SYNCS 0x989680 ;  /* 0x009896800000895d */ /* 0x004fea0003900000 */
[----:B------:R-:W2:Y:S02]  /*b310*/  @!P0 SYNCS.PHASECHK.TRANS64 P0, [R2+URZ+0xc0], R3 ;  /* 0x0000c003020085a7 */ /* 0x000ea400080010ff */
[----:B--2---:R-:W-:Y:S05]  /*b320*/  @!P0 BRA `(.L_x_32) ;  /* 0xfffffffc00f08947 */ /* 0x004fea000383ffff */
[----:B------:R-:W-:Y:S05]  /*b330*/  BRA `(.L_x_129) ;  /* 0xffffff6800807947 */ /* 0x000fea000383ffff */
.L_x_36:
[----:B----4-:R-:W-:-:S07]  /*b340*/  MOV R0, UR5 ;  /* 0x0000000500007c02 */ /* 0x010fce0008000f00 */
.L_x_130:
[----:B-1----:R1:W2:Y:S02]  /*b350*/  SYNCS.PHASECHK.TRANS64.TRYWAIT P0, [R0+URZ], R3 ;  /* 0x00000003000075a7 */ /* 0x0022a400080011ff */
[----:B--2---:R-:W-:Y:S05]  /*b360*/  @!P0 NANOSLEEP.SYNCS 0x989680 ;  /* 0x009896800000895d */ /* 0x004fea0003900000 */
[----:B------:R-:W2:Y:S02]  /*b370*/  @!P0 SYNCS.PHASECHK.TRANS64 P0, [R0+URZ], R3 ;  /* 0x00000003000085a7 */ /* 0x000ea400080010ff */
[----:B--2---:R-:W-:Y:S05]  /*b380*/  @!P0 BRA `(.L_x_130) ;  /* 0xfffffffc00f08947 */ /* 0x004fea000383ffff */
[----:B------:R-:W-:Y:S05]  /*b390*/  BRA `(.L_x_131) ;  /* 0xffffff6c00f07947 */ /* 0x000fea000383ffff */
.L_x_37:
[----:B----4-:R-:W-:-:S07]  /*b3a0*/  MOV R0, UR5 ;  /* 0x0000000500007c02 */ /* 0x010fce0008000f00 */
.L_x_132:
[----:B-1----:R1:W2:Y:S02]  /*b3b0*/  SYNCS.PHASECHK.TRANS64.TRYWAIT P0, [R0+URZ], R3 ;  /* 0x00000003000075a7 */ /* 0x0022a400080011ff */
[----:B--2---:R-:W-:Y:S05]  /*b3c0*/  @!P0 NANOSLEEP.SYNCS 0x989680 ;  /* 0x009896800000895d */ /* 0x004fea0003900000 */
[----:B------:R-:W2:Y:S02]  /*b3d0*/  @!P0 SYNCS.PHASECHK.TRANS64 P0, [R0+URZ], R3 ;  /* 0x00000003000085a7 */ /* 0x000ea400080010ff */
[----:B--2---:R-:W-:Y:S05]  /*b3e0*/  @!P0 BRA `(.L_x_132) ;  /* 0xfffffffc00f08947 */ /* 0x004fea000383ffff */
[----:B------:R-:W-:Y:S05]  /*b3f0*/  BRA `(.L_x_133) ;  /* 0xffffff6c00fc7947 */ /* 0x000fea000383ffff */
.L_x_38:
[----:B----4-:R-:W-:-:S07]  /*b400*/  MOV R0, UR5 ;  /* 0x0000000500007c02 */ /* 0x010fce0008000f00 */
.L_x_134:
[----:B-1----:R1:W2:Y:S02]  /*b410*/  SYNCS.PHASECHK.TRANS64.TRYWAIT P0, [R0+URZ], R3 ;  /* 0x00000003000075a7 */ /* 0x0022a400080011ff */
[----:B--2---:R-:W-:Y:S05]  /*b420*/  @!P0 NANOSLEEP.SYNCS 0x989680 ;  /* 0x009896800000895d */ /* 0x004fea0003900000 */
[----:B------:R-:W2:Y:S02]  /*b430*/  @!P0 SYNCS.PHASECHK.TRANS64 P0, [R0+URZ], R3 ;  /* 0x00000003000085a7 */ /* 0x000ea400080010ff */
[----:B--2---:R-:W-:Y:S05]  /*b440*/  @!P0 BRA `(.L_x_134) ;  /* 0xfffffffc00f08947 */ /* 0x004fea000383ffff */
[----:B------:R-:W-:Y:S05]  /*b450*/  BRA `(.L_x_135) ;  /* 0xffffff7000087947 */ /* 0x000fea000383ffff */
.L_x_39:
[----:B----4-:R-:W-:-:S07]  /*b460*/  MOV R0, UR5 ;  /* 0x0000000500007c02 */ /* 0x010fce0008000f00 */
.L_x_136:
[----:B-1----:R1:W2:Y:S02]  /*b470*/  SYNCS.PHASECHK.TRANS64.TRYWAIT P0, [R0+URZ], R3 ;  /* 0x00000003000075a7 */ /* 0x0022a400080011ff */
[----:B--2---:R-:W-:Y:S05]  /*b480*/  @!P0 NANOSLEEP.SYNCS 0x989680 ;  /* 0x009896800000895d */ /* 0x004fea0003900000 */
[----:B------:R-:W2:Y:S02]  /*b490*/  @!P0 SYNCS.PHASECHK.TRANS64 P0, [R0+URZ], R3 ;  /* 0x00000003000085a7 */ /* 0x000ea400080010ff */
[----:B--2---:R-:W-:Y:S05]  /*b4a0*/  @!P0 BRA `(.L_x_136) ;  /* 0xfffffffc00f08947 */ /* 0x004fea000383ffff */
[----:B------:R-:W-:Y:S05]  /*b4b0*/  BRA `(.L_x_137) ;  /* 0xffffff7000147947 */ /* 0x000fea000383ffff */
.L_x_40:
[----:B----4-:R-:W-:-:S07]  /*b4c0*/  MOV R0, UR5 ;  /* 0x0000000500007c02 */ /* 0x010fce0008000f00 */
.L_x_138:
[----:B-1----:R1:W2:Y:S02]  /*b4d0*/  SYNCS.PHASECHK.TRANS64.TRYWAIT P0, [R0+URZ], R3 ;  /* 0x00000003000075a7 */ /* 0x0022a400080011ff */
[----:B--2---:R-:W-:Y:S05]  /*b4e0*/  @!P0 NANOSLEEP.SYNCS 0x989680 ;  /* 0x009896800000895d */ /* 0x004fea0003900000 */
[----:B------:R-:W2:Y:S02]  /*b4f0*/  @!P0 SYNCS.PHASECHK.TRANS64 P0, [R0+URZ], R3 ;  /* 0x00000003000085a7 */ /* 0x000ea400080010ff */
[----:B--2---:R-:W-:Y:S05]  /*b500*/  @!P0 BRA `(.L_x_138) ;  /* 0xfffffffc00f08947 */ /* 0x004fea000383ffff */
[----:B------:R-:W-:Y:S05]  /*b510*/  BRA `(.L_x_139) ;  /* 0xffffff7000207947 */ /* 0x000fea000383ffff */
.L_x_41:
[----:B----4-:R-:W-:-:S07]  /*b520*/  MOV R0, UR5 ;  /* 0x0000000500007c02 */ /* 0x010fce0008000f00 */
.L_x_140:
[----:B-1----:R1:W2:Y:S02]  /*b530*/  SYNCS.PHASECHK.TRANS64.TRYWAIT P0, [R0+URZ], R3 ;  /* 0x00000003000075a7 */ /* 0x0022a400080011ff */
[----:B--2---:R-:W-:Y:S05]  /*b540*/  @!P0 NANOSLEEP.SYNCS 0x989680 ;  /* 0x009896800000895d */ /* 0x004fea0003900000 */
[----:B------:R-:W2:Y:S02]  /*b550*/  @!P0 SYNCS.PHASECHK.TRANS64 P0, [R0+URZ], R3 ;  /* 0x00000003000085a7 */ /* 0x000ea400080010ff */
[----:B--2---:R-:W-:Y:S05]  /*b560*/  @!P0 BRA `(.L_x_140) ;  /* 0xfffffffc00f08947 */ /* 0x004fea000383ffff */
[----:B------:R-:W-:Y:S05]  /*b570*/  BRA `(.L_x_141) ;  /* 0xffffff70002c7947 */ /* 0x000fea000383ffff */
.L_x_44:
[----:B-1----:R1:W2:Y:S02]  /*b580*/  SYNCS.PHASECHK.TRANS64.TRYWAIT P0, [R0+URZ+0x100], R5 ;  /* 0x00010005000075a7 */ /* 0x0022a400080011ff */
[----:B--2---:R-:W-:Y:S05]  /*b590*/  @!P0 NANOSLEEP.SYNCS 0x989680 ;  /* 0x009896800000895d */ /* 0x004fea0003900000 */
[----:B------:R-:W2:Y:S02]  /*b5a0*/  @!P0 SYNCS.PHASECHK.TRANS64 P0, [R0+URZ+0x100], R5 ;  /* 0x00010005000085a7 */ /* 0x000ea400080010ff */
[----:B--2---:R-:W-:Y:S05]  /*b5b0*/  @!P0 BRA `(.L_x_44) ;  /* 0xfffffffc00f08947 */ /* 0x004fea000383ffff */
[----:B------:R-:W-:Y:S05]  /*b5c0*/  BRA `(.L_x_142) ;  /* 0xffffff7000887947 */ /* 0x000fea000383ffff */
.L_x_45:
[----:B------:R-:W-:-:S07]  /*b5d0*/  MOV R0, UR5 ;  /* 0x0000000500007c02 */ /* 0x000fce0008000f00 */
.L_x_143:
[----:B-1----:R1:W2:Y:S02]  /*b5e0*/  SYNCS.PHASECHK.TRANS64.TRYWAIT P0, [R0+URZ+0xd0], R5 ;  /* 0x0000d005000075a7 */ /* 0x0022a400080011ff */
[----:B--2---:R-:W-:Y:S05]  /*b5f0*/  @!P0 NANOSLEEP.SYNCS 0x989680 ;  /* 0x009896800000895d */ /* 0x004fea0003900000 */
[----:B------:R-:W2:Y:S02]  /*b600*/  @!P0 SYNCS.PHASECHK.TRANS64 P0, [R0+URZ+0xd0], R5 ;  /* 0x0000d005000085a7 */ /* 0x000ea400080010ff */
[----:B--2---:R-:W-:Y:S05]  /*b610*/  @!P0 BRA `(.L_x_143) ;  /* 0xfffffffc00f08947 */ /* 0x004fea000383ffff */
[----:B------:R-:W-:Y:S05]  /*b620*/  BRA `(.L_x_144) ;  /* 0xffffff7000987947 */ /* 0x000fea000383ffff */
.L_x_46:
[----:B-1----:R1:W2:Y:S02]  /*b630*/  SYNCS.PHASECHK.TRANS64.TRYWAIT P1, [R0+URZ+0xc0], R5 ;  /* 0x0000c005000075a7 */ /* 0x0022a400080211ff */
[----:B--2---:R-:W-:Y:S05]  /*b640*/  @!P1 NANOSLEEP.SYNCS 0x989680 ;  /* 0x009896800000995d */ /* 0x004fea0003900000 */
[----:B------:R-:W2:Y:S02]  /*b650*/  @!P1 SYNCS.PHASECHK.TRANS64 P1, [R0+URZ+0xc0], R5 ;  /* 0x0000c005000095a7 */ /* 0x000ea400080210ff */
[----:B--2---:R-:W-:Y:S05]  /*b660*/  @!P1 BRA `(.L_x_46) ;  /* 0xfffffffc00f09947 */ /* 0x004fea000383ffff */
[----:B------:R-:W-:Y:S05]  /*b670*/  BRA `(.L_x_145) ;  /* 0xffffff7000c87947 */ /* 0x000fea000383ffff */
.L_x_49:
[----:B------:R-:W-:-:S07]  /*b680*/  MOV R0, UR5 ;  /* 0x0000000500007c02 */ /* 0x000fce0008000f00 */
.L_x_146:
[----:B-1----:R1:W2:Y:S02]  /*b690*/  SYNCS.PHASECHK.TRANS64.TRYWAIT P0, [R0+URZ+0xd0], R3 ;  /* 0x0000d003000075a7 */ /* 0x0022a400080011ff */
[----:B--2---:R-:W-:Y:S05]  /*b6a0*/  @!P0 NANOSLEEP.SYNCS 0x989680 ;  /* 0x009896800000895d */ /* 0x004fea0003900000 */
[----:B------:R-:W2:Y:S02]  /*b6b0*/  @!P0 SYNCS.PHASECHK.TRANS64 P0, [R0+URZ+0xd0], R3 ;  /* 0x0000d003000085a7 */ /* 0x000ea400080010ff */
[----:B--2---:R-:W-:Y:S05]  /*b6c0*/  @!P0 BRA `(.L_x_146) ;  /* 0xfffffffc00f08947 */ /* 0x004fea000383ffff */
[----:B------:R-:W-:Y:S05]  /*b6d0*/  BRA `(.L_x_48) ;  /* 0xffffff74001c7947 */ /* 0x000fea000383ffff */
.L_x_56:
[----:B-1----:R1:W2:Y:S02]  /*b6e0*/  SYNCS.PHASECHK.TRANS64.TRYWAIT P1, [R0+URZ+0xc0], R5 ;  /* 0x0000c005000075a7 */ /* 0x0022a400080211ff */
[----:B--2---:R-:W-:Y:S05]  /*b6f0*/  @!P1 NANOSLEEP.SYNCS 0x989680 ;  /* 0x009896800000995d */ /* 0x004fea0003900000 */
[----:B------:R-:W2:Y:S02]  /*b700*/  @!P1 SYNCS.PHASECHK.TRANS64 P1, [R0+URZ+0xc0], R5 ;  /* 0x0000c005000095a7 */ /* 0x000ea400080210ff */
[----:B--2---:R-:W-:Y:S05]  /*b710*/  @!P1 BRA `(.L_x_56) ;  /* 0xfffffffc00f09947 */ /* 0x004fea000383ffff */
[----:B------:R-:W-:Y:S05]  /*b720*/  BRA `(.L_x_147) ;  /* 0xffffff78007c7947 */ /* 0x000fea000383ffff */
.L_x_57:
[----:B------:R-:W-:-:S07]  /*b730*/  MOV R3, UR8 ;  /* 0x0000000800037c02 */ /* 0x000fce0008000f00 */
.L_x_148:
[----:B-1----:R1:W2:Y:S02]  /*b740*/  SYNCS.PHASECHK.TRANS64.TRYWAIT P0, [R3+URZ+0xf0], R0 ;  /* 0x0000f000030075a7 */ /* 0x0022a400080011ff */
[----:B--2---:R-:W-:Y:S05]  /*b750*/  @!P0 NANOSLEEP.SYNCS 0x989680 ;  /* 0x009896800000895d */ /* 0x004fea0003900000 */
[----:B------:R-:W2:Y:S02]  /*b760*/  @!P0 SYNCS.PHASECHK.TRANS64 P0, [R3+URZ+0xf0], R0 ;  /* 0x0000f000030085a7 */ /* 0x000ea400080010ff */
[----:B--2---:R-:W-:Y:S05]  /*b770*/  @!P0 BRA `(.L_x_148) ;  /* 0xfffffffc00f08947 */ /* 0x004fea000383ffff */
[----:B------:R-:W-:Y:S05]  /*b780*/  BRA `(.L_x_149) ;  /* 0xffffff7800b47947 */ /* 0x000fea000383ffff */
.L_x_60:
[----:B------:R-:W-:Y:S07]  /*b790*/  MOV R0, UR7 ;  /* 0x0000000700007c02 */ /* 0x000fee0008000f00 */
.L_x_150:
[----:B-1----:R1:W2:Y:S02]  /*b7a0*/  SYNCS.PHASECHK.TRANS64.TRYWAIT P0, [R0+URZ], R3 ;  /* 0x00000003000075a7 */ /* 0x0022a400080011ff */
[----:B--2---:R-:W-:Y:S05]  /*b7b0*/  @!P0 NANOSLEEP.SYNCS 0x989680 ;  /* 0x009896800000895d */ /* 0x004fea0003900000 */
[----:B------:R-:W2:Y:S02]  /*b7c0*/  @!P0 SYNCS.PHASECHK.TRANS64 P0, [R0+URZ], R3 ;  /* 0x00000003000085a7 */ /* 0x000ea400080010ff */
[----:B--2---:R-:W-:Y:S05]  /*b7d0*/  @!P0 BRA `(.L_x_150) ;  /* 0xfffffffc00f08947 */ /* 0x004fea000383ffff */
[----:B------:R-:W-:Y:S05]  /*b7e0*/  BRA `(.L_x_59) ;  /* 0xffffff7800d07947 */ /* 0x000fea000383ffff */
.L_x_63:
[----:B------:R-:W-:-:S07]  /*b7f0*/  MOV R0, UR5 ;  /* 0x0000000500007c02 */ /* 0x000fce0008000f00 */
.L_x_151:
[----:B--2---:R2:W3:Y:S02]  /*b800*/  SYNCS.PHASECHK.TRANS64.TRYWAIT P0, [R0+URZ], R3 ;  /* 0x00000003000075a7 */ /* 0x0044e400080011ff */
[----:B---3--:R-:W-:Y:S05]  /*b810*/  @!P0 NANOSLEEP.SYNCS 0x989680 ;  /* 0x009896800000895d */ /* 0x008fea0003900000 */
[----:B------:R-:W3:Y:S02]  /*b820*/  @!P0 SYNCS.PHASECHK.TRANS64 P0, [R0+URZ], R3 ;  /* 0x00000003000085a7 */ /* 0x000ee400080010ff */
[----:B---3--:R-:W-:Y:S05]  /*b830*/  @!P0 BRA `(.L_x_151) ;  /* 0xfffffffc00f08947 */ /* 0x008fea000383ffff */
[----:B------:R-:W-:Y:S05]  /*b840*/  BRA `(.L_x_152) ;  /* 0xffffff7c00847947 */ /* 0x000fea000383ffff */
.L_x_64:
[----:B------:R-:W-:-:S07]  /*b850*/  MOV R0, UR7 ;  /* 0x0000000700007c02 */ /* 0x000fce0008000f00 */
.L_x_153:
[----:B--2---:R2:W3:Y:S02]  /*b860*/  SYNCS.PHASECHK.TRANS64.TRYWAIT P0, [R0+URZ], R3 ;  /* 0x00000003000075a7 */ /* 0x0044e400080011ff */
[----:B---3--:R-:W-:Y:S05]  /*b870*/  @!P0 NANOSLEEP.SYNCS 0x989680 ;  /* 0x009896800000895d */ /* 0x008fea0003900000 */
[----:B------:R-:W3:Y:S02]  /*b880*/  @!P0 SYNCS.PHASECHK.TRANS64 P0, [R0+URZ], R3 ;  /* 0x00000003000085a7 */ /* 0x000ee400080010ff */
[----:B---3--:R-:W-:Y:S05]  /*b890*/  @!P0 BRA `(.L_x_153) ;  /* 0xfffffffc00f08947 */ /* 0x008fea000383ffff */
[----:B------:R-:W-:Y:S05]  /*b8a0*/  BRA `(.L_x_154) ;  /* 0xffffff7c00907947 */ /* 0x000fea000383ffff */
.L_x_69:
[----:B--2---:R2:W3:Y:S02]  /*b8b0*/  SYNCS.PHASECHK.TRANS64.TRYWAIT P0, [R0+URZ+0xc0], R3 ;  /* 0x0000c003000075a7 */ /* 0x0044e400080011ff */
[----:B---3--:R-:W-:Y:S05]  /*b8c0*/  @!P0 NANOSLEEP.SYNCS 0x989680 ;  /* 0x009896800000895d */ /* 0x008fea0003900000 */
[----:B------:R-:W3:Y:S02]  /*b8d0*/  @!P0 SYNCS.PHASECHK.TRANS64 P0, [R0+URZ+0xc0], R3 ;  /* 0x0000c003000085a7 */ /* 0x000ee400080010ff */
[----:B---3--:R-:W-:Y:S05]  /*b8e0*/  @!P0 BRA `(.L_x_69) ;  /* 0xfffffffc00f08947 */ /* 0x008fea000383ffff */
[----:B------:R-:W-:Y:S05]  /*b8f0*/  BRA `(.L_x_155) ;  /* 0xffffff80009c7947 */ /* 0x000fea000383ffff */
.L_x_72:
[----:B------:R-:W-:Y:S07]  /*b900*/  MOV R0, UR7 ;  /* 0x0000000700007c02 */ /* 0x000fee0008000f00 */
.L_x_156:
[----:B--2---:R2:W3:Y:S02]  /*b910*/  SYNCS.PHASECHK.TRANS64.TRYWAIT P0, [R0+URZ+0xb8], R3 ;  /* 0x0000b803000075a7 */ /* 0x0044e400080011ff */
[----:B---3--:R-:W-:Y:S05]  /*b920*/  @!P0 NANOSLEEP.SYNCS 0x989680 ;  /* 0x009896800000895d */ /* 0x008fea0003900000 */
[----:B------:R-:W3:Y:S02]  /*b930*/  @!P0 SYNCS.PHASECHK.TRANS64 P0, [R0+URZ+0xb8], R3 ;  /* 0x0000b803000085a7 */ /* 0x000ee400080010ff */
[----:B---3--:R-:W-:Y:S05]  /*b940*/  @!P0 BRA `(.L_x_156) ;  /* 0xfffffffc00f08947 */ /* 0x008fea000383ffff */
[----:B------:R-:W-:Y:S05]  /*b950*/  BRA `(.L_x_71) ;  /* 0xffffff84007c7947 */ /* 0x000fea000383ffff */
.L_x_75:
[----:B------:R-:W-:Y:S07]  /*b960*/  MOV R3, UR7 ;  /* 0x0000000700037c02 */ /* 0x000fee0008000f00 */
.L_x_157:
[----:B-1----:R1:W2:Y:S02]  /*b970*/  SYNCS.PHASECHK.TRANS64.TRYWAIT P0, [R3+URZ+0x90], R12 ;  /* 0x0000900c030075a7 */ /* 0x0022a400080011ff */
[----:B--2---:R-:W-:Y:S05]  /*b980*/  @!P0 NANOSLEEP.SYNCS 0x989680 ;  /* 0x009896800000895d */ /* 0x004fea0003900000 */
[----:B------:R-:W2:Y:S02]  /*b990*/  @!P0 SYNCS.PHASECHK.TRANS64 P0, [R3+URZ+0x90], R12 ;  /* 0x0000900c030085a7 */ /* 0x000ea400080010ff */
[----:B--2---:R-:W-:Y:S05]  /*b9a0*/  @!P0 BRA `(.L_x_157) ;  /* 0xfffffffc00f08947 */ /* 0x004fea000383ffff */
[----:B------:R-:W-:Y:S05]  /*b9b0*/  BRA `(.L_x_158) ;  /* 0xffffff8400f47947 */ /* 0x000fea000383ffff */
.L_x_76:
[----:B-1----:R-:W-:Y:S07]  /*b9c0*/  MOV R3, UR7 ;  /* 0x0000000700037c02 */ /* 0x002fee0008000f00 */
.L_x_159:
[----:B-1----:R1:W2:Y:S02]  /*b9d0*/  SYNCS.PHASECHK.TRANS64.TRYWAIT P0, [R3+URZ+0x98], R12 ;  /* 0x0000980c030075a7 */ /* 0x0022a400080011ff */
[----:B--2---:R-:W-:Y:S05]  /*b9e0*/  @!P0 NANOSLEEP.SYNCS 0x989680 ;  /* 0x009896800000895d */ /* 0x004fea0003900000 */
[----:B------:R-:W2:Y:S02]  /*b9f0*/  @!P0 SYNCS.PHASECHK.TRANS64 P0, [R3+URZ+0x98], R12 ;  /* 0x0000980c030085a7 */ /* 0x000ea400080010ff */
[----:B--2---:R-:W-:Y:S05]  /*ba00*/  @!P0 BRA `(.L_x_159) ;  /* 0xfffffffc00f08947 */ /* 0x004fea000383ffff */
[----:B------:R-:W-:Y:S05]  /*ba10*/  BRA `(.L_x_160) ;  /* 0xffffff8800307947 */ /* 0x000fea000383ffff */
.L_x_77:
[----:B-1----:R-:W-:Y:S07]  /*ba20*/  MOV R3, UR7 ;  /* 0x0000000700037c02 */ /* 0x002fee0008000f00 */
.L_x_161:
[----:B-1----:R1:W2:Y:S02]  /*ba30*/  SYNCS.PHASECHK.TRANS64.TRYWAIT P0, [R3+URZ+0xa0], R12 ;  /* 0x0000a00c030075a7 */ /* 0x0022a400080011ff */
[----:B--2---:R-:W-:Y:S05]  /*ba40*/  @!P0 NANOSLEEP.SYNCS 0x989680 ;  /* 0x009896800000895d */ /* 0x004fea0003900000 */
[----:B------:R-:W2:Y:S02]  /*ba50*/  @!P0 SYNCS.PHASECHK.TRANS64 P0, [R3+URZ+0xa0], R12 ;  /* 0x0000a00c030085a7 */ /* 0x000ea400080010ff */
[----:B--2---:R-:W-:Y:S05]  /*ba60*/  @!P0 BRA `(.L_x_161) ;  /* 0xfffffffc00f08947 */ /* 0x004fea000383ffff */
[----:B------:R-:W-:Y:S05]  /*ba70*/  BRA `(.L_x_162) ;  /* 0xffffff8800787947 */ /* 0x000fea000383ffff */
.L_x_78:
[----:B------:R-:W-:Y:S07]  /*ba80*/  MOV R3, UR7 ;  /* 0x0000000700037c02 */ /* 0x000fee0008000f00 */
.L_x_163:
[----:B-1----:R1:W2:Y:S02]  /*ba90*/  SYNCS.PHASECHK.TRANS64.TRYWAIT P0, [R3+URZ+0xa8], R12 ;  /* 0x0000a80c030075a7 */ /* 0x0022a400080011ff */
[----:B--2---:R-:W-:Y:S05]  /*baa0*/  @!P0 NANOSLEEP.SYNCS 0x989680 ;  /* 0x009896800000895d */ /* 0x004fea0003900000 */
[----:B------:R-:W2:Y:S02]  /*bab0*/  @!P0 SYNCS.PHASECHK.TRANS64 P0, [R3+URZ+0xa8], R12 ;  /* 0x0000a80c030085a7 */ /* 0x000ea400080010ff */
[----:B--2---:R-:W-:Y:S05]  /*bac0*/  @!P0 BRA `(.L_x_163) ;  /* 0xfffffffc00f08947 */ /* 0x004fea000383ffff */
[----:B------:R-:W-:Y:S05]  /*bad0*/  BRA `(.L_x_164) ;  /* 0xffffff8c00007947 */ /* 0x000fea000383ffff */
.L_x_80:
[----:B------:R-:W-:-:S07]  /*bae0*/  MOV R0, UR7 ;  /* 0x0000000700007c02 */ /* 0x000fce0008000f00 */
.L_x_165:
[----:B-1----:R1:W3:Y:S02]  /*baf0*/  SYNCS.PHASECHK.TRANS64.TRYWAIT P0, [R0+URZ+0x90], R3 ;  /* 0x00009003000075a7 */ /* 0x0022e400080011ff */
[----:B---3--:R-:W-:Y:S05]  /*bb00*/  @!P0 NANOSLEEP.SYNCS 0x989680 ;  /* 0x009896800000895d */ /* 0x008fea0003900000 */
[----:B------:R-:W3:Y:S02]  /*bb10*/  @!P0 SYNCS.PHASECHK.TRANS64 P0, [R0+URZ+0x90], R3 ;  /* 0x00009003000085a7 */ /* 0x000ee400080010ff */
[----:B---3--:R-:W-:Y:S05]  /*bb20*/  @!P0 BRA `(.L_x_165) ;  /* 0xfffffffc00f08947 */ /* 0x008fea000383ffff */
[----:B------:R-:W-:Y:S05]  /*bb30*/  BRA `(.L_x_166) ;  /* 0xffffff8c00707947 */ /* 0x000fea000383ffff */
.L_x_81:
[----:B-1----:R-:W-:-:S07]  /*bb40*/  MOV R0, UR7 ;  /* 0x0000000700007c02 */ /* 0x002fce0008000f00 */
.L_x_167:
[----:B-1----:R1:W3:Y:S02]  /*bb50*/  SYNCS.PHASECHK.TRANS64.TRYWAIT P0, [R0+URZ+0x98], R3 ;  /* 0x00009803000075a7 */ /* 0x0022e400080011ff */
[----:B---3--:R-:W-:Y:S05]  /*bb60*/  @!P0 NANOSLEEP.SYNCS 0x989680 ;  /* 0x009896800000895d */ /* 0x008fea0003900000 */
[----:B------:R-:W3:Y:S02]  /*bb70*/  @!P0 SYNCS.PHASECHK.TRANS64 P0, [R0+URZ+0x98], R3 ;  /* 0x00009803000085a7 */ /* 0x000ee400080010ff */
[----:B---3--:R-:W-:Y:S05]  /*bb80*/  @!P0 BRA `(.L_x_167) ;  /* 0xfffffffc00f08947 */ /* 0x008fea000383ffff */
[----:B------:R-:W-:Y:S05]  /*bb90*/  BRA `(.L_x_168) ;  /* 0xffffff8c00607947 */ /* 0x000fea000383ffff */
.L_x_82:
[----:B-1----:R-:W-:-:S07]  /*bba0*/  MOV R0, UR7 ;  /* 0x0000000700007c02 */ /* 0x002fce0008000f00 */
.L_x_169:
[----:B-1----:R1:W3:Y:S02]  /*bbb0*/  SYNCS.PHASECHK.TRANS64.TRYWAIT P0, [R0+URZ+0xa0], R3 ;  /* 0x0000a003000075a7 */ /* 0x0022e400080011ff */
[----:B---3--:R-:W-:Y:S05]  /*bbc0*/  @!P0 NANOSLEEP.SYNCS 0x989680 ;  /* 0x009896800000895d */ /* 0x008fea0003900000 */
[----:B------:R-:W3:Y:S02]  /*bbd0*/  @!P0 SYNCS.PHASECHK.TRANS64 P0, [R0+URZ+0xa0], R3 ;  /* 0x0000a003000085a7 */ /* 0x000ee400080010ff */
[----:B---3--:R-:W-:Y:S05]  /*bbe0*/  @!P0 BRA `(.L_x_169) ;  /* 0xfffffffc00f08947 */ /* 0x008fea000383ffff */
[----:B------:R-:W-:Y:S05]  /*bbf0*/  BRA `(.L_x_170) ;  /* 0xffffff8c00507947 */ /* 0x000fea000383ffff */
.L_x_84:
[----:B--2---:R2:W4:Y:S02]  /*bc00*/  SYNCS.PHASECHK.TRANS64.TRYWAIT P0, [R0+URZ+0xc0], R3 ;  /* 0x0000c003000075a7 */ /* 0x00452400080011ff */
[----:B----4-:R-:W-:Y:S05]  /*bc10*/  @!P0 NANOSLEEP.SYNCS 0x989680 ;  /* 0x009896800000895d */ /* 0x010fea0003900000 */
[----:B------:R-:W4:Y:S02]  /*bc20*/  @!P0 SYNCS.PHASECHK.TRANS64 P0, [R0+URZ+0xc0], R3 ;  /* 0x0000c003000085a7 */ /* 0x000f2400080010ff */
[----:B----4-:R-:W-:Y:S05]  /*bc30*/  @!P0 BRA `(.L_x_84) ;  /* 0xfffffffc00f08947 */ /* 0x010fea000383ffff */
[----:B------:R-:W-:Y:S05]  /*bc40*/  BRA `(.L_x_171) ;  /* 0xffffff90001c7947 */ /* 0x000fea000383ffff */
.L_x_95:
[----:B-1----:R1:W3:Y:S02]  /*bc50*/  SYNCS.PHASECHK.TRANS64.TRYWAIT P1, [R3+URZ+0x70], R0 ;  /* 0x00007000030075a7 */ /* 0x0022e400080211ff */
[----:B---3--:R-:W-:Y:S05]  /*bc60*/  @!P1 NANOSLEEP.SYNCS 0x989680 ;  /* 0x009896800000995d */ /* 0x008fea0003900000 */
[----:B------:R-:W3:Y:S02]  /*bc70*/  @!P1 SYNCS.PHASECHK.TRANS64 P1, [R3+URZ+0x70], R0 ;  /* 0x00007000030095a7 */ /* 0x000ee400080210ff */
[----:B---3--:R-:W-:Y:S05]  /*bc80*/  @!P1 BRA `(.L_x_95) ;  /* 0xfffffffc00f09947 */ /* 0x008fea000383ffff */
[----:B------:R-:W-:Y:S05]  /*bc90*/  BRA `(.L_x_94) ;  /* 0xffffff9c00447947 */ /* 0x000fea000383ffff */
.L_x_97:
[----:B---3--:R3:W4:Y:S02]  /*bca0*/  SYNCS.PHASECHK.TRANS64.TRYWAIT P0, [R108+URZ+0xe0], R5 ;  /* 0x0000e0056c0075a7 */ /* 0x00872400080011ff */
[----:B----4-:R-:W-:Y:S05]  /*bcb0*/  @!P0 NANOSLEEP.SYNCS 0x989680 ;  /* 0x009896800000895d */ /* 0x010fea0003900000 */
[----:B------:R-:W4:Y:S02]  /*bcc0*/  @!P0 SYNCS.PHASECHK.TRANS64 P0, [R108+URZ+0xe0], R5 ;  /* 0x0000e0056c0085a7 */ /* 0x000f2400080010ff */
[----:B----4-:R-:W-:Y:S05]  /*bcd0*/  @!P0 BRA `(.L_x_97) ;  /* 0xfffffffc00f08947 */ /* 0x010fea000383ffff */
[----:B------:R-:W-:Y:S05]  /*bce0*/  BRA `(.L_x_96) ;  /* 0xffffff9c00a07947 */ /* 0x000fea000383ffff */
.L_x_105:
[----:B--2---:R2:W3:Y:S02]  /*bcf0*/  SYNCS.PHASECHK.TRANS64.TRYWAIT P0, [R118+URZ+0x70], R3 ;  /* 0x00007003760075a7 */ /* 0x0044e400080011ff */
[----:B---3--:R-:W-:Y:S05]  /*bd00*/  @!P0 NANOSLEEP.SYNCS 0x989680 ;  /* 0x009896800000895d */ /* 0x008fea0003900000 */
[----:B------:R-:W3:Y:S02]  /*bd10*/  @!P0 SYNCS.PHASECHK.TRANS64 P0, [R118+URZ+0x70], R3 ;  /* 0x00007003760085a7 */ /* 0x000ee400080010ff */
[----:B---3--:R-:W-:Y:S05]  /*bd20*/  @!P0 BRA `(.L_x_105) ;  /* 0xfffffffc00f08947 */ /* 0x008fea000383ffff */
[----:B------:R-:W-:Y:S05]  /*bd30*/  BRA `(.L_x_104) ;  /* 0xffffffb000a47947 */ /* 0x000fea000383ffff */
.L_x_113:
[----:B--2---:R2:W3:Y:S02]  /*bd40*/  SYNCS.PHASECHK.TRANS64.TRYWAIT P0, [R0+URZ+0x70], R7 ;  /* 0x00007007000075a7 */ /* 0x0044e400080011ff */
[----:B---3--:R-:W-:Y:S05]  /*bd50*/  @!P0 NANOSLEEP.SYNCS 0x989680 ;  /* 0x009896800000895d */ /* 0x008fea0003900000 */
[----:B------:R-:W3:Y:S02]  /*bd60*/  @!P0 SYNCS.PHASECHK.TRANS64 P0, [R0+URZ+0x70], R7 ;  /* 0x00007007000085a7 */ /* 0x000ee400080010ff */
[----:B---3--:R-:W-:Y:S05]  /*bd70*/  @!P0 BRA `(.L_x_113) ;  /* 0xfffffffc00f08947 */ /* 0x008fea000383ffff */
[----:B------:R-:W-:Y:S05]  /*bd80*/  BRA `(.L_x_112) ;  /* 0xffffffc400f87947 */ /* 0x000fea000383ffff */
.L_x_121:
[----:B--2---:R2:W3:Y:S02]  /*bd90*/  SYNCS.PHASECHK.TRANS64.TRYWAIT P0, [R0+URZ+0x70], R5 ;  /* 0x00007005000075a7 */ /* 0x0044e400080011ff */
[----:B---3--:R-:W-:Y:S05]  /*bda0*/  @!P0 NANOSLEEP.SYNCS 0x989680 ;  /* 0x009896800000895d */ /* 0x008fea0003900000 */
[----:B------:R-:W3:Y:S02]  /*bdb0*/  @!P0 SYNCS.PHASECHK.TRANS64 P0, [R0+URZ+0x70], R5 ;  /* 0x00007005000085a7 */ /* 0x000ee400080010ff */
[----:B---3--:R-:W-:Y:S05]  /*bdc0*/  @!P0 BRA `(.L_x_121) ;  /* 0xfffffffc00f08947 */ /* 0x008fea000383ffff */
[----:B------:R-:W-:Y:S05]  /*bdd0*/  BRA `(.L_x_120) ;  /* 0xffffffdc00587947 */ /* 0x000fea000383ffff */
        .weak           $__internal_0_$__cuda_sm10x_tcgen05_guardrail_trap_col_being_dealloced_not_returned_by_alloc
        .type           $__internal_0_$__cuda_sm10x_tcgen05_guardrail_trap_col_being_dealloced_not_returned_by_alloc,@function
        .size           $__internal_0_$__cuda_sm10x_tcgen05_guardrail_trap_col_being_dealloced_not_returned_by_alloc,($__internal_1_$__cuda_sm10x_tcgen05_guardrail_trap_phase_invalid_during_alloc - $__internal_0_$__cuda_sm10x_tcgen05_guardrail_trap_col_being_dealloced_not_returned_by_alloc)
$__internal_0_$__cuda_sm10x_tcgen05_guardrail_trap_col_being_dealloced_not_returned_by_alloc:
[----:B------:R-:W-:Y:S05]  /*bde0*/  BPT.TRAP 0x1 ;  /* 0x000000040000795c */ /* 0x000fea0000300000 */
[----:B------:R-:W-:-:S04]  /*bdf0*/  HFMA2 R3, -RZ, RZ, 0, 0 ;  /* 0x00000000ff037431 */ /* 0x000fc800000001ff */
[----:B------:R-:W-:Y:S05]  /*be00*/  RET.REL.NODEC R2 `(_ZN7cutlass13device_kernelINS_4gemm6kernel13GemmUniversalIN4cute5tupleIJiiiiEEENS1_10collective13CollectiveMmaINS1_35MainloopSm100TmaUmmaWarpSpecializedILi7ELi2ELi2ENS5_IJNS4_1CILi1EEESB_SB_EEEEENS5_IJNSA_ILi128EEENSA_ILi256EEENSA_ILi64EEEEEEaNS5_IJlSB_lEEEaSI_NS4_8TiledMMAINS4_8MMA_AtomIJNS4_15SM100_MMA_S8_SSIaaiLi128ELi256ELNS4_4UMMA5MajorE0ELSN_0ELNSM_8SaturateE0EEEEEENS4_6LayoutISC_NS5_IJNSA_ILi0EEESS_SS_EEEEENS5_IJNS4_10UnderscoreESV_SV_EEEEENS4_13SM90_TMA_LOADENS4_14ComposedLayoutINS4_7SwizzleILi2ELi4ELi3EEENS4_18smem_ptr_flag_bitsILi8EEENSR_INS5_IJNSA_ILi8EEESG_EEENS5_IJSG_SB_EEEEEEEvNS4_8identityESY_S18_vS19_EENS_8epilogue10collective18CollectiveEpilogueINS1B_23Sm100TmaWarpSpecializedILi4ELi2ELi64ELb0ELb0EEEJSH_NS5_IJNSR_ISE_SB_EENSR_ISG_SB_EEEEEaSI_aSI_NS1B_6fusion15FusionCallbacksIS1F_NS1J_17LinearCombinationIaiaiLNS_15FloatRoundStyleE2EEESH_S1I_JEEENS4_5SM1004TMEM4LOAD26SM100_TMEM_LOAD_32dp32b64xESY_S18_NS4_39AutoVectorizingCopyWithAssumedAlignmentILi128EEENS4_14SM90_TMA_STOREES18_S1U_S1U_EEEvvEEEEvNT_6ParamsE) ;  /* 0xffffff40027c7950 */ /* 0x000fea0003c3ffff */
        .weak           $__internal_1_$__cuda_sm10x_tcgen05_guardrail_trap_phase_invalid_during_alloc
        .type           $__internal_1_$__cuda_sm10x_tcgen05_guardrail_trap_phase_invalid_during_alloc,@function
        .size           $__internal_1_$__cuda_sm10x_tcgen05_guardrail_trap_phase_invalid_during_alloc,($__internal_2_$__cuda_sm10x_tcgen05_guardrail_trap_unallocated_columns_being_dealloced - $__internal_1_$__cuda_sm10x_tcgen05_guardrail_trap_phase_invalid_during_alloc)
$__internal_1_$__cuda_sm10x_tcgen05_guardrail_trap_phase_invalid_during_alloc:
[----:B------:R-:W-:Y:S05]  /*be10*/  BPT.TRAP 0x1 ;  /* 0x000000040000795c */ /* 0x000fea0000300000 */
[----:B------:R-:W-:-:S04]  /*be20*/  MOV R3, 0x0 ;  /* 0x0000000000037802 */ /* 0x000fc80000000f00 */
[----:B------:R-:W-:Y:S05]  /*be30*/  RET.REL.NODEC R2 `(_ZN7cutlass13device_kernelINS_4gemm6kernel13GemmUniversalIN4cute5tupleIJiiiiEEENS1_10collective13CollectiveMmaINS1_35MainloopSm100TmaUmmaWarpSpecializedILi7ELi2ELi2ENS5_IJNS4_1CILi1EEESB_SB_EEEEENS5_IJNSA_ILi128EEENSA_ILi256EEENSA_ILi64EEEEEEaNS5_IJlSB_lEEEaSI_NS4_8TiledMMAINS4_8MMA_AtomIJNS4_15SM100_MMA_S8_SSIaaiLi128ELi256ELNS4_4UMMA5MajorE0ELSN_0ELNSM_8SaturateE0EEEEEENS4_6LayoutISC_NS5_IJNSA_ILi0EEESS_SS_EEEEENS5_IJNS4_10UnderscoreESV_SV_EEEEENS4_13SM90_TMA_LOADENS4_14ComposedLayoutINS4_7SwizzleILi2ELi4ELi3EEENS4_18smem_ptr_flag_bitsILi8EEENSR_INS5_IJNSA_ILi8EEESG_EEENS5_IJSG_SB_EEEEEEEvNS4_8identityESY_S18_vS19_EENS_8epilogue10collective18CollectiveEpilogueINS1B_23Sm100TmaWarpSpecializedILi4ELi2ELi64ELb0ELb0EEEJSH_NS5_IJNSR_ISE_SB_EENSR_ISG_SB_EEEEEaSI_aSI_NS1B_6fusion15FusionCallbacksIS1F_NS1J_17LinearCombinationIaiaiLNS_15FloatRoundStyleE2EEESH_S1I_JEEENS4_5SM1004TMEM4LOAD26SM100_TMEM_LOAD_32dp32b64xESY_S18_NS4_39AutoVectorizingCopyWithAssumedAlignmentILi128EEENS4_14SM90_TMA_STOREES18_S1U_S1U_EEEvvEEEEvNT_6ParamsE) ;  /* 0xffffff4002707950 */ /* 0x000fea0003c3ffff */
        .weak           $__internal_2_$__cuda_sm10x_tcgen05_guardrail_trap_unallocated_columns_being_dealloced
        .type           $__internal_2_$__cuda_sm10x_tcgen05_guardrail_trap_unallocated_columns_being_dealloced,@function
        .size           $__internal_2_$__cuda_sm10x_tcgen05_guardrail_trap_unallocated_columns_being_dealloced,(.L_x_173 - $__internal_2_$__cuda_sm10x_tcgen05_guardrail_trap_unallocated_columns_being_dealloced)
$__internal_2_$__cuda_sm10x_tcgen05_guardrail_trap_unallocated_columns_being_dealloced:
[----:B------:R-:W-:Y:S05]  /*be40*/  BPT.TRAP 0x1 ;  /* 0x000000040000795c */ /* 0x000fea0000300000 */
[----:B------:R-:W-:-:S04]  /*be50*/  HFMA2 R3, -RZ, RZ, 0, 0 ;  /* 0x00000000ff037431 */ /* 0x000fc800000001ff */
[----:B------:R-:W-:Y:S05]  /*be60*/  RET.REL.NODEC R2 `(_ZN7cutlass13device_kernelINS_4gemm6kernel13GemmUniversalIN4cute5tupleIJiiiiEEENS1_10collective13CollectiveMmaINS1_35MainloopSm100TmaUmmaWarpSpecializedILi7ELi2ELi2ENS5_IJNS4_1CILi1EEESB_SB_EEEEENS5_IJNSA_ILi128EEENSA_ILi256EEENSA_ILi64EEEEEEaNS5_IJlSB_lEEEaSI_NS4_8TiledMMAINS4_8MMA_AtomIJNS4_15SM100_MMA_S8_SSIaaiLi128ELi256ELNS4_4UMMA5MajorE0ELSN_0ELNSM_8SaturateE0EEEEEENS4_6LayoutISC_NS5_IJNSA_ILi0EEESS_SS_EEEEENS5_IJNS4_10UnderscoreESV_SV_EEEEENS4_13SM90_TMA_LOADENS4_14ComposedLayoutINS4_7SwizzleILi2ELi4ELi3EEENS4_18smem_ptr_flag_bitsILi8EEENSR_INS5_IJNSA_ILi8EEESG_EEENS5_IJSG_SB_EEEEEEEvNS4_8identityESY_S18_vS19_EENS_8epilogue10collective18CollectiveEpilogueINS1B_23Sm100TmaWarpSpecializedILi4ELi2ELi64ELb0ELb0EEEJSH_NS5_IJNSR_ISE_SB_EENSR_ISG_SB_EEEEEaSI_aSI_NS1B_6fusion15FusionCallbacksIS1F_NS1J_17LinearCombinationIaiaiLNS_15FloatRoundStyleE2EEESH_S1I_JEEENS4_5SM1004TMEM4LOAD26SM100_TMEM_LOAD_32dp32b64xESY_S18_NS4_39AutoVectorizingCopyWithAssumedAlignmentILi128EEENS4_14SM90_TMA_STOREES18_S1U_S1U_EEEvvEEEEvNT_6ParamsE) ;  /* 0xffffff4002647950 */ /* 0x000fea0003c3ffff */
.L_x_172:
[----:B------:R-:W-:-:S00]  /*be70*/  BRA `(.L_x_172) ;  /* 0xfffffffc00fc7947 */ /* 0x000fc0000383ffff */
[----:B------:R-:W-:-:S00]  /*be80*/  NOP ;  /* 0x0000000000007918 */ /* 0x000fc00000000000 */
[----:B------:R-:W-:-:S00]  /*be90*/  NOP ;  /* 0x0000000000007918 */ /* 0x000fc00000000000 */
[----:B------:R-:W-:-:S00]  /*bea0*/  NOP ;  /* 0x0000000000007918 */ /* 0x000fc00000000000 */
[----:B------:R-:W-:-:S00]  /*beb0*/  NOP ;  /* 0x0000000000007918 */ /* 0x000fc00000000000 */
[----:B------:R-:W-:-:S00]  /*bec0*/  NOP ;  /* 0x0000000000007918 */ /* 0x000fc00000000000 */
[----:B------:R-:W-:-:S00]  /*bed0*/  NOP ;  /* 0x0000000000007918 */ /* 0x000fc00000000000 */
[----:B------:R-:W-:-:S00]  /*bee0*/  NOP ;  /* 0x0000000000007918 */ /* 0x000fc00000000000 */
[----:B------:R-:W-:-:S00]  /*bef0*/  NOP ;  /* 0x0000000000007918 */ /* 0x000fc00000000000 */
.L_x_173:


//--------------------- .nv.global.init           --------------------------
	.section	.nv.global.init,"aw",@progbits
.nv.global.init:
	.type		$str$27,@object
	.size		$str$27,($str$28 - $str$27)
$str$27:
        /*0000*/ 	.byte	0x28, 0x61, 0x64, 0x64, 0x72, 0x65, 0x73, 0x73, 0x20, 0x26, 0x20, 0x6d, 0x61, 0x73, 0x6b, 0x29
        /*0010*/ 	.byte	0x20, 0x3d, 0x3d, 0x20, 0x30, 0x00
	.type		$str$28,@object
	.size		$str$28,($str$26 - $str$28)
$str$28:
        /*0016*/ 	.byte	0x2f, 0x74, 0x6d, 0x70, 0x2f, 0x63, 0x75, 0x74, 0x6c, 0x61, 0x73, 0x73, 0x5f, 0x73, 0x77, 0x65
        /*0026*/ 	.byte	0x65, 0x70, 0x5f, 0x73, 0x72, 0x63, 0x2f, 0x69, 0x6e, 0x63, 0x6c, 0x75, 0x64, 0x65, 0x2f, 0x63
        /*0036*/ 	.byte	0x75, 0x74, 0x65, 0x2f, 0x70, 0x6f, 0x69, 0x6e, 0x74, 0x65, 0x72, 0x5f, 0x66, 0x6c, 0x61, 0x67
        /*0046*/ 	.byte	0x67, 0x65, 0x64, 0x2e, 0x68, 0x70, 0x70, 0x00
	.type		$str$26,@object
	.size		$str$26,($str$25 - $str$26)
$str$26:
        /*004e*/ 	.byte	0x2f, 0x74, 0x6d, 0x70, 0x2f, 0x63, 0x75, 0x74, 0x6c, 0x61, 0x73, 0x73, 0x5f, 0x73, 0x77, 0x65
        /*005e*/ 	.byte	0x65, 0x70, 0x5f, 0x73, 0x72, 0x63, 0x2f, 0x69, 0x6e, 0x63, 0x6c, 0x75, 0x64, 0x65, 0x2f, 0x63
        /*006e*/ 	.byte	0x75, 0x74, 0x65, 0x2f, 0x61, 0x74, 0x6f, 0x6d, 0x2f, 0x63, 0x6f, 0x70, 0x79, 0x5f, 0x74, 0x72
        /*007e*/ 	.byte	0x61, 0x69, 0x74, 0x73, 0x5f, 0x73, 0x6d, 0x31, 0x30, 0x30, 0x2e, 0x68, 0x70, 0x70, 0x00
	.type		$str$25,@object
	.size		$str$25,(__unnamed_1 - $str$25)
$str$25:
        /*008d*/ 	.byte	0x28, 0x28, 0x75, 0x69, 0x6e, 0x74, 0x33, 0x32, 0x5f, 0x74, 0x28, 0x74, 0x68, 0x72, 0x65, 0x61
        /*009d*/ 	.byte	0x64, 0x49, 0x64, 0x78, 0x2e, 0x78, 0x29, 0x20, 0x2f, 0x20, 0x33, 0x32, 0x29, 0x20, 0x25, 0x20
        /*00ad*/ 	.byte	0x34, 0x29, 0x20, 0x3d, 0x3d, 0x20, 0x28, 0x28, 0x28, 0x74, 0x6d, 0x65, 0x6d, 0x5f, 0x61, 0x64
        /*00bd*/ 	.byte	0x64, 0x72, 0x20, 0x3e, 0x3e, 0x20, 0x31, 0x36, 0x29, 0x20, 0x2f, 0x20, 0x33, 0x32, 0x29, 0x20
        /*00cd*/ 	.byte	0x25, 0x20, 0x34, 0x29, 0x00
	.type		__unnamed_1,@object
	.size		__unnamed_1,(__unnamed_2 - __unnamed_1)
__unnamed_1:
        /*00d2*/ 	.byte	0x61, 0x75, 0x74, 0x6f, 0x20, 0x63, 0x75, 0x74, 0x65, 0x3a, 0x3a, 0x61, 0x73, 0x5f, 0x70, 0x6f
        /* <DEDUP_REMOVED lines=24> */
        /*0262*/ 	.byte	0x5d, 0x00
	.type		__unnamed_2,@object
	.size		__unnamed_2,(__unnamed_3 - __unnamed_2)
__unnamed_2:
        /* <DEDUP_REMOVED lines=26> */
	.type		__unnamed_3,@object
	.size		__unnamed_3,(.L_3 - __unnamed_3)
__unnamed_3:
        /* <DEDUP_REMOVED lines=42> */
        /*0696*/ 	.byte	0x43, 0x3c, 0x30, 0x3e, 0x3e, 0x3e, 0x3e, 0x5d, 0x00
.L_3:


//--------------------- .nv.shared._ZN7cutlass13device_kernelINS_4gemm6kernel13GemmUniversalIN4cute5tupleIJiiiiEEENS1_10collective13CollectiveMmaINS1_35MainloopSm100TmaUmmaWarpSpecializedILi7ELi2ELi2ENS5_IJNS4_1CILi1EEESB_SB_EEEEENS5_IJNSA_ILi128EEENSA_ILi256EEENSA_ILi64EEEEEEaNS5_IJlSB_lEEEaSI_NS4_8TiledMMAINS4_8MMA_AtomIJNS4_15SM100_MMA_S8_SSIaaiLi128ELi256ELNS4_4UMMA5MajorE0ELSN_0ELNSM_8SaturateE0EEEEEENS4_6LayoutISC_NS5_IJNSA_ILi0EEESS_SS_EEEEENS5_IJNS4_10UnderscoreESV_SV_EEEEENS4_13SM90_TMA_LOADENS4_14ComposedLayoutINS4_7SwizzleILi2ELi4ELi3EEENS4_18smem_ptr_flag_bitsILi8EEENSR_INS5_IJNSA_ILi8EEESG_EEENS5_IJSG_SB_EEEEEEEvNS4_8identityESY_S18_vS19_EENS_8epilogue10collective18CollectiveEpilogueINS1B_23Sm100TmaWarpSpecializedILi4ELi2ELi64ELb0ELb0EEEJSH_NS5_IJNSR_ISE_SB_EENSR_ISG_SB_EEEEEaSI_aSI_NS1B_6fusion15FusionCallbacksIS1F_NS1J_17LinearCombinationIaiaiLNS_15FloatRoundStyleE2EEESH_S1I_JEEENS4_5SM1004TMEM4LOAD26SM100_TMEM_LOAD_32dp32b64xESY_S18_NS4_39AutoVectorizingCopyWithAssumedAlignmentILi128EEENS4_14SM90_TMA_STOREES18_S1U_S1U_EEEvvEEEEvNT_6ParamsE --------------------------
	.section	.nv.shared._ZN7cutlass13device_kernelINS_4gemm6kernel13GemmUniversalIN4cute5tupleIJiiiiEEENS1_10collective13CollectiveMmaINS1_35MainloopSm100TmaUmmaWarpSpecializedILi7ELi2ELi2ENS5_IJNS4_1CILi1EEESB_SB_EEEEENS5_IJNSA_ILi128EEENSA_ILi256EEENSA_ILi64EEEEEEaNS5_IJlSB_lEEEaSI_NS4_8TiledMMAINS4_8MMA_AtomIJNS4_15SM100_MMA_S8_SSIaaiLi128ELi256ELNS4_4UMMA5MajorE0ELSN_0ELNSM_8SaturateE0EEEEEENS4_6LayoutISC_NS5_IJNSA_ILi0EEESS_SS_EEEEENS5_IJNS4_10UnderscoreESV_SV_EEEEENS4_13SM90_TMA_LOADENS4_14ComposedLayoutINS4_7SwizzleILi2ELi4ELi3EEENS4_18smem_ptr_flag_bitsILi8EEENSR_INS5_IJNSA_ILi8EEESG_EEENS5_IJSG_SB_EEEEEEEvNS4_8identityESY_S18_vS19_EENS_8epilogue10collective18CollectiveEpilogueINS1B_23Sm100TmaWarpSpecializedILi4ELi2ELi64ELb0ELb0EEEJSH_NS5_IJNSR_ISE_SB_EENSR_ISG_SB_EEEEEaSI_aSI_NS1B_6fusion15FusionCallbacksIS1F_NS1J_17LinearCombinationIaiaiLNS_15FloatRoundStyleE2EEESH_S1I_JEEENS4_5SM1004TMEM4LOAD26SM100_TMEM_LOAD_32dp32b64xESY_S18_NS4_39AutoVectorizingCopyWithAssumedAlignmentILi128EEENS4_14SM90_TMA_STOREES18_S1U_S1U_EEEvvEEEEvNT_6ParamsE,"aw",@nobits
	.sectionflags	@""
	.align	16
	.zero		1024


//--------------------- .nv.shared.reserved.0     --------------------------
	.section	.nv.shared.reserved.0,"aw",@nobits
	.weak		__nv_reservedSMEM_offset_0_alias
	.size		__nv_reservedSMEM_offset_0_alias, 0, 64
	.other		__nv_reservedSMEM_offset_0_alias,@"STO_CUDA_RESERVED_SHARED STV_DEFAULT"
__nv_reservedSMEM_offset_0_alias:
	.zero		0
.nv.shared.reserved.0:
	.zero		64
	.weak		__nv_reservedSMEM_tcgen05_partition
	.type		__nv_reservedSMEM_tcgen05_partition,@object
	.size		__nv_reservedSMEM_tcgen05_partition,(.L_0 - __nv_reservedSMEM_tcgen05_partition)
__nv_reservedSMEM_tcgen05_partition:
	.zero		32
.L_0:


//--------------------- .nv.global                --------------------------
	.section	.nv.global,"aw",@nobits
.nv.global:
	.type		_ZN40_INTERNAL_ef529cf7_4_k_cu_dbb77e6f_226384cute1_E,@object
	.size		_ZN40_INTERNAL_ef529cf7_4_k_cu_dbb77e6f_226384cute1_E,(_ZN40_INTERNAL_ef529cf7_4_k_cu_dbb77e6f_226384cuda3std3__45__cpo6cbeginE - _ZN40_INTERNAL_ef529cf7_4_k_cu_dbb77e6f_226384cute1_E)
_ZN40_INTERNAL_ef529cf7_4_k_cu_dbb77e6f_226384cute1_E:
	.zero		1
	.type		_ZN40_INTERNAL_ef529cf7_4_k_cu_dbb77e6f_226384cuda3std3__45__cpo6cbeginE,@object
	.size		_ZN40_INTERNAL_ef529cf7_4_k_cu_dbb77e6f_226384cuda3std3__45__cpo6cbeginE,(_ZN40_INTERNAL_ef529cf7_4_k_cu_dbb77e6f_226384cuda3std3__48in_placeE - _ZN40_INTERNAL_ef529cf7_4_k_cu_dbb77e6f_226384cuda3std3__45__cpo6cbeginE)
_ZN40_INTERNAL_ef529cf7_4_k_cu_dbb77e6f_226384cuda3std3__45__cpo6cbeginE:
	.zero		1
	.type		_ZN40_INTERNAL_ef529cf7_4_k_cu_dbb77e6f_226384cuda3std3__48in_placeE,@object
	.size		_ZN40_INTERNAL_ef529cf7_4_k_cu_dbb77e6f_226384cuda3std3__48in_placeE,(_ZN40_INTERNAL_ef529cf7_4_k_cu_dbb77e6f_226384cuda3std6ranges3__45__cpo9iter_moveE - _ZN40_INTERNAL_ef529cf7_4_k_cu_dbb77e6f_226384cuda3std3__48in_placeE)
_ZN40_INTERNAL_ef529cf7_4_k_cu_dbb77e6f_226384cuda3std3__48in_placeE:
	.zero		1
	.type		_ZN40_INTERNAL_ef529cf7_4_k_cu_dbb77e6f_226384cuda3std6ranges3__45__cpo9iter_moveE,@object
	.size		_ZN40_INTERNAL_ef529cf7_4_k_cu_dbb77e6f_226384cuda3std6ranges3__45__cpo9iter_moveE,(_ZN40_INTERNAL_ef529cf7_4_k_cu_dbb77e6f_226384cuda3std3__45__cpo5beginE - _ZN40_INTERNAL_ef529cf7_4_k_cu_dbb77e6f_226384cuda3std6ranges3__45__cpo9iter_moveE)
_ZN40_INTERNAL_ef529cf7_4_k_cu_dbb77e6f_226384cuda3std6ranges3__45__cpo9iter_moveE:
	.zero		1
	.type		_ZN40_INTERNAL_ef529cf7_4_k_cu_dbb77e6f_226384cuda3std3__45__cpo5beginE,@object
	.size		_ZN40_INTERNAL_ef529cf7_4_k_cu_dbb77e6f_226384cuda3std3__45__cpo5beginE,(_ZN40_INTERNAL_ef529cf7_4_k_cu_dbb77e6f_226384cuda3std3__442_GLOBAL__N__ef529cf7_4_k_cu_dbb77e6f_226386ignoreE - _ZN40_INTERNAL_ef529cf7_4_k_cu_dbb77e6f_226384cuda3std3__45__cpo5beginE)
_ZN40_INTERNAL_ef529cf7_4_k_cu_dbb77e6f_226384cuda3std3__45__cpo5beginE:
	.zero		1
	.type		_ZN40_INTERNAL_ef529cf7_4_k_cu_dbb77e6f_226384cuda3std3__442_GLOBAL__N__ef529cf7_4_k_cu_dbb77e6f_226386ignoreE,@object
	.size		_ZN40_INTERNAL_ef529cf7_4_k_cu_dbb77e6f_226384cuda3std3__442_GLOBAL__N__ef529cf7_4_k_cu_dbb77e6f_226386ignoreE,(_ZN40_INTERNAL_ef529cf7_4_k_cu_dbb77e6f_226384cute7productE - _ZN40_INTERNAL_ef529cf7_4_k_cu_dbb77e6f_226384cuda3std3__442_GLOBAL__N__ef529cf7_4_k_cu_dbb77e6f_226386ignoreE)
_ZN40_INTERNAL_ef529cf7_4_k_cu_dbb77e6f_226384cuda3std3__442_GLOBAL__N__ef529cf7_4_k_cu_dbb77e6f_226386ignoreE:
	.zero		1
	.type		_ZN40_INTERNAL_ef529cf7_4_k_cu_dbb77e6f_226384cute7productE,@object
	.size		_ZN40_INTERNAL_ef529cf7_4_k_cu_dbb77e6f_226384cute7productE,(_ZN40_INTERNAL_ef529cf7_4_k_cu_dbb77e6f_226384cuda3std3__45__cpo3endE - _ZN40_INTERNAL_ef529cf7_4_k_cu_dbb77e6f_226384cute7productE)
_ZN40_INTERNAL_ef529cf7_4_k_cu_dbb77e6f_226384cute7productE:
	.zero		1
	.type		_ZN40_INTERNAL_ef529cf7_4_k_cu_dbb77e6f_226384cuda3std3__45__cpo3endE,@object
	.size		_ZN40_INTERNAL_ef529cf7_4_k_cu_dbb77e6f_226384cuda3std3__45__cpo3endE,(_ZN40_INTERNAL_ef529cf7_4_k_cu_dbb77e6f_226384cuda3std3__419piecewise_constructE - _ZN40_INTERNAL_ef529cf7_4_k_cu_dbb77e6f_226384cuda3std3__45__cpo3endE)
_ZN40_INTERNAL_ef529cf7_4_k_cu_dbb77e6f_226384cuda3std3__45__cpo3endE:
	.zero		1
	.type		_ZN40_INTERNAL_ef529cf7_4_k_cu_dbb77e6f_226384cuda3std3__419piecewise_constructE,@object
	.size		_ZN40_INTERNAL_ef529cf7_4_k_cu_dbb77e6f_226384cuda3std3__419piecewise_constructE,(_ZN40_INTERNAL_ef529cf7_4_k_cu_dbb77e6f_226384cuda3std3__45__cpo4cendE - _ZN40_INTERNAL_ef529cf7_4_k_cu_dbb77e6f_226384cuda3std3__419piecewise_constructE)
_ZN40_INTERNAL_ef529cf7_4_k_cu_dbb77e6f_226384cuda3std3__419piecewise_constructE:
	.zero		1
	.type		_ZN40_INTERNAL_ef529cf7_4_k_cu_dbb77e6f_226384cuda3std3__45__cpo4cendE,@object
	.size		_ZN40_INTERNAL_ef529cf7_4_k_cu_dbb77e6f_226384cuda3std3__45__cpo4cendE,(_ZN40_INTERNAL_ef529cf7_4_k_cu_dbb77e6f_226384cuda3std6ranges3__45__cpo4swapE - _ZN40_INTERNAL_ef529cf7_4_k_cu_dbb77e6f_226384cuda3std3__45__cpo4cendE)
_ZN40_INTERNAL_ef529cf7_4_k_cu_dbb77e6f_226384cuda3std3__45__cpo4cendE:
	.zero		1
	.type		_ZN40_INTERNAL_ef529cf7_4_k_cu_dbb77e6f_226384cuda3std6ranges3__45__cpo4swapE,@object
	.size		_ZN40_INTERNAL_ef529cf7_4_k_cu_dbb77e6f_226384cuda3std6ranges3__45__cpo4swapE,(.L_11 - _ZN40_INTERNAL_ef529cf7_4_k_cu_dbb77e6f_226384cuda3std6ranges3__45__cpo4swapE)
_ZN40_INTERNAL_ef529cf7_4_k_cu_dbb77e6f_226384cuda3std6ranges3__45__cpo4swapE:
	.zero		1
.L_11:


//--------------------- .nv.constant0._ZN7cutlass13device_kernelINS_4gemm6kernel13GemmUniversalIN4cute5tupleIJiiiiEEENS1_10collective13CollectiveMmaINS1_35MainloopSm100TmaUmmaWarpSpecializedILi7ELi2ELi2ENS5_IJNS4_1CILi1EEESB_SB_EEEEENS5_IJNSA_ILi128EEENSA_ILi256EEENSA_ILi64EEEEEEaNS5_IJlSB_lEEEaSI_NS4_8TiledMMAINS4_8MMA_AtomIJNS4_15SM100_MMA_S8_SSIaaiLi128ELi256ELNS4_4UMMA5MajorE0ELSN_0ELNSM_8SaturateE0EEEEEENS4_6LayoutISC_NS5_IJNSA_ILi0EEESS_SS_EEEEENS5_IJNS4_10UnderscoreESV_SV_EEEEENS4_13SM90_TMA_LOADENS4_14ComposedLayoutINS4_7SwizzleILi2ELi4ELi3EEENS4_18smem_ptr_flag_bitsILi8EEENSR_INS5_IJNSA_ILi8EEESG_EEENS5_IJSG_SB_EEEEEEEvNS4_8identityESY_S18_vS19_EENS_8epilogue10collective18CollectiveEpilogueINS1B_23Sm100TmaWarpSpecializedILi4ELi2ELi64ELb0ELb0EEEJSH_NS5_IJNSR_ISE_SB_EENSR_ISG_SB_EEEEEaSI_aSI_NS1B_6fusion15FusionCallbacksIS1F_NS1J_17LinearCombinationIaiaiLNS_15FloatRoundStyleE2EEESH_S1I_JEEENS4_5SM1004TMEM4LOAD26SM100_TMEM_LOAD_32dp32b64xESY_S18_NS4_39AutoVectorizingCopyWithAssumedAlignmentILi128EEENS4_14SM90_TMA_STOREES18_S1U_S1U_EEEvvEEEEvNT_6ParamsE --------------------------
	.section	.nv.constant0._ZN7cutlass13device_kernelINS_4gemm6kernel13GemmUniversalIN4cute5tupleIJiiiiEEENS1_10collective13CollectiveMmaINS1_35MainloopSm100TmaUmmaWarpSpecializedILi7ELi2ELi2ENS5_IJNS4_1CILi1EEESB_SB_EEEEENS5_IJNSA_ILi128EEENSA_ILi256EEENSA_ILi64EEEEEEaNS5_IJlSB_lEEEaSI_NS4_8TiledMMAINS4_8MMA_AtomIJNS4_15SM100_MMA_S8_SSIaaiLi128ELi256ELNS4_4UMMA5MajorE0ELSN_0ELNSM_8SaturateE0EEEEEENS4_6LayoutISC_NS5_IJNSA_ILi0EEESS_SS_EEEEENS5_IJNS4_10UnderscoreESV_SV_EEEEENS4_13SM90_TMA_LOADENS4_14ComposedLayoutINS4_7SwizzleILi2ELi4ELi3EEENS4_18smem_ptr_flag_bitsILi8EEENSR_INS5_IJNSA_ILi8EEESG_EEENS5_IJSG_SB_EEEEEEEvNS4_8identityESY_S18_vS19_EENS_8epilogue10collective18CollectiveEpilogueINS1B_23Sm100TmaWarpSpecializedILi4ELi2ELi64ELb0ELb0EEEJSH_NS5_IJNSR_ISE_SB_EENSR_ISG_SB_EEEEEaSI_aSI_NS1B_6fusion15FusionCallbacksIS1F_NS1J_17LinearCombinationIaiaiLNS_15FloatRoundStyleE2EEESH_S1I_JEEENS4_5SM1004TMEM4LOAD26SM100_TMEM_LOAD_32dp32b64xESY_S18_NS4_39AutoVectorizingCopyWithAssumedAlignmentILi128EEENS4_14SM90_TMA_STOREES18_S1U_S1U_EEEvvEEEEvNT_6ParamsE,"a",@progbits
	.sectionflags	@""
	.align	4
.nv.constant0._ZN7cutlass13device_kernelINS_4gemm6kernel13GemmUniversalIN4cute5tupleIJiiiiEEENS1_10collective13CollectiveMmaINS1_35MainloopSm100TmaUmmaWarpSpecializedILi7ELi2ELi2ENS5_IJNS4_1CILi1EEESB_SB_EEEEENS5_IJNSA_ILi128EEENSA_ILi256EEENSA_ILi64EEEEEEaNS5_IJlSB_lEEEaSI_NS4_8TiledMMAINS4_8MMA_AtomIJNS4_15SM100_MMA_S8_SSIaaiLi128ELi256ELNS4_4UMMA5MajorE0ELSN_0ELNSM_8SaturateE0EEEEEENS4_6LayoutISC_NS5_IJNSA_ILi0EEESS_SS_EEEEENS5_IJNS4_10UnderscoreESV_SV_EEEEENS4_13SM90_TMA_LOADENS4_14ComposedLayoutINS4_7SwizzleILi2ELi4ELi3EEENS4_18smem_ptr_flag_bitsILi8EEENSR_INS5_IJNSA_ILi8EEESG_EEENS5_IJSG_SB_EEEEEEEvNS4_8identityESY_S18_vS19_EENS_8epilogue10collective18CollectiveEpilogueINS1B_23Sm100TmaWarpSpecializedILi4ELi2ELi64ELb0ELb0EEEJSH_NS5_IJNSR_ISE_SB_EENSR_ISG_SB_EEEEEaSI_aSI_NS1B_6fusion15FusionCallbacksIS1F_NS1J_17LinearCombinationIaiaiLNS_15FloatRoundStyleE2EEESH_S1I_JEEENS4_5SM1004TMEM4LOAD26SM100_TMEM_LOAD_32dp32b64xESY_S18_NS4_39AutoVectorizingCopyWithAssumedAlignmentILi128EEENS4_14SM90_TMA_STOREES18_S1U_S1U_EEEvvEEEEvNT_6ParamsE:
	.zero		2944


//--------------------- SYMBOLS --------------------------

	.type		.nv.reservedSmem.offset0,@object
	.size		.nv.reservedSmem.offset0,0x4
	.type		.nv.reservedSmem.cap,@object
	.size		.nv.reservedSmem.cap,0x4
	.type		__assertfail,@function
